	.target	sm_90a

	.elftype	@"ET_EXEC"


//--------------------- .note.nv.tkinfo           --------------------------
	.section	.note.nv.tkinfo,"",@"SHT_NOTE"
	.sectionflags	@"SHF_NOTE_NV_TKINFO"
	.tkinfo
        /*0018*/ 	.word	0x00000002
        /*0030*/ 	.string	""
        /*0030*/ 	.string	"ptxas"
        /*0030*/ 	.string	"Cuda compilation tools, release 13.0, V13.0.88"
        /*0030*/ 	.string	"Build cuda_13.0.r13.0/compiler.36424714_0"
        /*0030*/ 	.string	"-arch sm_90a -m 64 "



//--------------------- .note.nv.cuinfo           --------------------------
	.section	.note.nv.cuinfo,"",@"SHT_NOTE"
	.sectionflags	@"SHF_NOTE_NV_CUINFO"
        /*0018*/ 	.short	0x0002
        /*001a*/ 	.short	0x005a
        /*001c*/ 	.short	0x0082
	.zero		2


//--------------------- .nv.info                  --------------------------
	.section	.nv.info,"",@"SHT_CUDA_INFO"
	.align	4


	//----- nvinfo : EIATTR_REGCOUNT
	.align		4
        /*0000*/ 	.byte	0x04, 0x2f
        /*0002*/ 	.short	(.L_16 - .L_15)
	.align		4
.L_15:
        /*0004*/ 	.word	index@(_ZN7cutlass13device_kernelINS_4gemm6kernel13GemmUniversalIN4cute5tupleIJiiiiEEENS1_10collective13CollectiveMmaINS1_39MainloopSm90TmaGmmaRmemAWarpSpecializedILi4ENS5_IJNS4_1CILi1EEESB_SB_EEENS1_35KernelTmaWarpSpecializedCooperativeEEENS5_IJNSA_ILi128EEENSA_ILi64EEESG_EEEfNS5_IJlSB_lEEEfNS5_IJSB_llEEENS4_8TiledMMAINS4_8MMA_AtomIJNS4_4SM904GMMA29MMA_64x64x8_F32TF32TF32_RS_TNILNSN_7ScaleInE1ELSP_1EEEEEENS4_6LayoutINS5_IJNSA_ILi2EEESB_SB_EEENS5_IJSB_NSA_ILi0EEESV_EEEEENS5_IJNS4_10UnderscoreESY_SY_EEEEENS4_13SM90_TMA_LOADENS4_14ComposedLayoutINS4_7SwizzleILi3ELi4ELi3EEENS4_18smem_ptr_flag_bitsILi32EEENSS_INS5_IJNSA_ILi8EEENSA_ILi32EEEEEENS5_IJS18_SB_EEEEEEEvNS4_8identityES11_NS12_INS13_ILi1ELi4ELi3EEES16_NSS_INS5_IJS17_S17_EEENS5_IJSB_S17_EEEEEEENS4_9Copy_AtomIJNS4_39AutoVectorizingCopyWithAssumedAlignmentILi128EEEfEEES1D_EENS_8epilogue10collective6detail29Sm90TmaWarpSpecializedAdapterINS1P_15DefaultEpilogueIfSI_SI_NS1O_6thread17LinearCombinationIfLi1EffLNS1T_9ScaleType4KindE0ELNS_15FloatRoundStyleE2EfEENS1_15EpilogueDefaultEEEEEvvEEEEvNT_6ParamsE)
        /*0008*/ 	.word	0x000000a8


	//----- nvinfo : EIATTR_FRAME_SIZE
	.align		4
.L_16:
        /*000c*/ 	.byte	0x04, 0x11
        /*000e*/ 	.short	(.L_18 - .L_17)
	.align		4
.L_17:
        /*0010*/ 	.word	index@(_ZN7cutlass13device_kernelINS_4gemm6kernel13GemmUniversalIN4cute5tupleIJiiiiEEENS1_10collective13CollectiveMmaINS1_39MainloopSm90TmaGmmaRmemAWarpSpecializedILi4ENS5_IJNS4_1CILi1EEESB_SB_EEENS1_35KernelTmaWarpSpecializedCooperativeEEENS5_IJNSA_ILi128EEENSA_ILi64EEESG_EEEfNS5_IJlSB_lEEEfNS5_IJSB_llEEENS4_8TiledMMAINS4_8MMA_AtomIJNS4_4SM904GMMA29MMA_64x64x8_F32TF32TF32_RS_TNILNSN_7ScaleInE1ELSP_1EEEEEENS4_6LayoutINS5_IJNSA_ILi2EEESB_SB_EEENS5_IJSB_NSA_ILi0EEESV_EEEEENS5_IJNS4_10UnderscoreESY_SY_EEEEENS4_13SM90_TMA_LOADENS4_14ComposedLayoutINS4_7SwizzleILi3ELi4ELi3EEENS4_18smem_ptr_flag_bitsILi32EEENSS_INS5_IJNSA_ILi8EEENSA_ILi32EEEEEENS5_IJS18_SB_EEEEEEEvNS4_8identityES11_NS12_INS13_ILi1ELi4ELi3EEES16_NSS_INS5_IJS17_S17_EEENS5_IJSB_S17_EEEEEEENS4_9Copy_AtomIJNS4_39AutoVectorizingCopyWithAssumedAlignmentILi128EEEfEEES1D_EENS_8epilogue10collective6detail29Sm90TmaWarpSpecializedAdapterINS1P_15DefaultEpilogueIfSI_SI_NS1O_6thread17LinearCombinationIfLi1EffLNS1T_9ScaleType4KindE0ELNS_15FloatRoundStyleE2EfEENS1_15EpilogueDefaultEEEEEvvEEEEvNT_6ParamsE)
        /*0014*/ 	.word	0x00000000


	//----- nvinfo : EIATTR_MIN_STACK_SIZE
	.align		4
.L_18:
        /*0018*/ 	.byte	0x04, 0x12
        /*001a*/ 	.short	(.L_20 - .L_19)
	.align		4
.L_19:
        /*001c*/ 	.word	index@(_ZN7cutlass13device_kernelINS_4gemm6kernel13GemmUniversalIN4cute5tupleIJiiiiEEENS1_10collective13CollectiveMmaINS1_39MainloopSm90TmaGmmaRmemAWarpSpecializedILi4ENS5_IJNS4_1CILi1EEESB_SB_EEENS1_35KernelTmaWarpSpecializedCooperativeEEENS5_IJNSA_ILi128EEENSA_ILi64EEESG_EEEfNS5_IJlSB_lEEEfNS5_IJSB_llEEENS4_8TiledMMAINS4_8MMA_AtomIJNS4_4SM904GMMA29MMA_64x64x8_F32TF32TF32_RS_TNILNSN_7ScaleInE1ELSP_1EEEEEENS4_6LayoutINS5_IJNSA_ILi2EEESB_SB_EEENS5_IJSB_NSA_ILi0EEESV_EEEEENS5_IJNS4_10UnderscoreESY_SY_EEEEENS4_13SM90_TMA_LOADENS4_14ComposedLayoutINS4_7SwizzleILi3ELi4ELi3EEENS4_18smem_ptr_flag_bitsILi32EEENSS_INS5_IJNSA_ILi8EEENSA_ILi32EEEEEENS5_IJS18_SB_EEEEEEEvNS4_8identityES11_NS12_INS13_ILi1ELi4ELi3EEES16_NSS_INS5_IJS17_S17_EEENS5_IJSB_S17_EEEEEEENS4_9Copy_AtomIJNS4_39AutoVectorizingCopyWithAssumedAlignmentILi128EEEfEEES1D_EENS_8epilogue10collective6detail29Sm90TmaWarpSpecializedAdapterINS1P_15DefaultEpilogueIfSI_SI_NS1O_6thread17LinearCombinationIfLi1EffLNS1T_9ScaleType4KindE0ELNS_15FloatRoundStyleE2EfEENS1_15EpilogueDefaultEEEEEvvEEEEvNT_6ParamsE)
        /*0020*/ 	.word	0x00000000
.L_20:


//--------------------- .nv.compat                --------------------------
	.section	.nv.compat,"",@"SHT_CUDA_COMPAT_INFO"
	.align	4
        /*0000*/ 	.byte	0x02, 0x09, 0x01, 0x00, 0x02, 0x02, 0x04, 0x00, 0x02, 0x05, 0x05, 0x00, 0x03, 0x07, 0x01, 0x01
        /*0010*/ 	.byte	0x02, 0x03, 0x01, 0x00, 0x02, 0x06, 0x01, 0x00, 0x04, 0x0b, 0x08, 0x00, 0x00, 0x00, 0x00, 0x00
        /*0020*/ 	.byte	0x00, 0x00, 0x00, 0x00


//--------------------- .nv.info._ZN7cutlass13device_kernelINS_4gemm6kernel13GemmUniversalIN4cute5tupleIJiiiiEEENS1_10collective13CollectiveMmaINS1_39MainloopSm90TmaGmmaRmemAWarpSpecializedILi4ENS5_IJNS4_1CILi1EEESB_SB_EEENS1_35KernelTmaWarpSpecializedCooperativeEEENS5_IJNSA_ILi128EEENSA_ILi64EEESG_EEEfNS5_IJlSB_lEEEfNS5_IJSB_llEEENS4_8TiledMMAINS4_8MMA_AtomIJNS4_4SM904GMMA29MMA_64x64x8_F32TF32TF32_RS_TNILNSN_7ScaleInE1ELSP_1EEEEEENS4_6LayoutINS5_IJNSA_ILi2EEESB_SB_EEENS5_IJSB_NSA_ILi0EEESV_EEEEENS5_IJNS4_10UnderscoreESY_SY_EEEEENS4_13SM90_TMA_LOADENS4_14ComposedLayoutINS4_7SwizzleILi3ELi4ELi3EEENS4_18smem_ptr_flag_bitsILi32EEENSS_INS5_IJNSA_ILi8EEENSA_ILi32EEEEEENS5_IJS18_SB_EEEEEEEvNS4_8identityES11_NS12_INS13_ILi1ELi4ELi3EEES16_NSS_INS5_IJS17_S17_EEENS5_IJSB_S17_EEEEEEENS4_9Copy_AtomIJNS4_39AutoVectorizingCopyWithAssumedAlignmentILi128EEEfEEES1D_EENS_8epilogue10collective6detail29Sm90TmaWarpSpecializedAdapterINS1P_15DefaultEpilogueIfSI_SI_NS1O_6thread17LinearCombinationIfLi1EffLNS1T_9ScaleType4KindE0ELNS_15FloatRoundStyleE2EfEENS1_15EpilogueDefaultEEEEEvvEEEEvNT_6ParamsE --------------------------
	.section	.nv.info._ZN7cutlass13device_kernelINS_4gemm6kernel13GemmUniversalIN4cute5tupleIJiiiiEEENS1_10collective13CollectiveMmaINS1_39MainloopSm90TmaGmmaRmemAWarpSpecializedILi4ENS5_IJNS4_1CILi1EEESB_SB_EEENS1_35KernelTmaWarpSpecializedCooperativeEEENS5_IJNSA_ILi128EEENSA_ILi64EEESG_EEEfNS5_IJlSB_lEEEfNS5_IJSB_llEEENS4_8TiledMMAINS4_8MMA_AtomIJNS4_4SM904GMMA29MMA_64x64x8_F32TF32TF32_RS_TNILNSN_7ScaleInE1ELSP_1EEEEEENS4_6LayoutINS5_IJNSA_ILi2EEESB_SB_EEENS5_IJSB_NSA_ILi0EEESV_EEEEENS5_IJNS4_10UnderscoreESY_SY_EEEEENS4_13SM90_TMA_LOADENS4_14ComposedLayoutINS4_7SwizzleILi3ELi4ELi3EEENS4_18smem_ptr_flag_bitsILi32EEENSS_INS5_IJNSA_ILi8EEENSA_ILi32EEEEEENS5_IJS18_SB_EEEEEEEvNS4_8identityES11_NS12_INS13_ILi1ELi4ELi3EEES16_NSS_INS5_IJS17_S17_EEENS5_IJSB_S17_EEEEEEENS4_9Copy_AtomIJNS4_39AutoVectorizingCopyWithAssumedAlignmentILi128EEEfEEES1D_EENS_8epilogue10collective6detail29Sm90TmaWarpSpecializedAdapterINS1P_15DefaultEpilogueIfSI_SI_NS1O_6thread17LinearCombinationIfLi1EffLNS1T_9ScaleType4KindE0ELNS_15FloatRoundStyleE2EfEENS1_15EpilogueDefaultEEEEEvvEEEEvNT_6ParamsE,"",@"SHT_CUDA_INFO"
	.sectionflags	@""
	.align	4


	//----- nvinfo : EIATTR_CUDA_API_VERSION
	.align		4
        /*0000*/ 	.byte	0x04, 0x37
        /*0002*/ 	.short	(.L_22 - .L_21)
.L_21:
        /*0004*/ 	.word	0x00000082


	//----- nvinfo : EIATTR_KPARAM_INFO
	.align		4
.L_22:
        /*0008*/ 	.byte	0x04, 0x17
        /*000a*/ 	.short	(.L_24 - .L_23)
.L_23:
        /*000c*/ 	.word	0x00000000
        /*0010*/ 	.short	0x0000
        /*0012*/ 	.short	0x0070
        /*0014*/ 	.byte	0x00, 0xf0, 0x01, 0x10


	//----- nvinfo : EIATTR_SPARSE_MMA_MASK
	.align		4
.L_24:
        /*0018*/ 	.byte	0x03, 0x50
        /*001a*/ 	.short	0x0000


	//----- nvinfo : EIATTR_MAXREG_COUNT
	.align		4
        /*001c*/ 	.byte	0x03, 0x1b
        /*001e*/ 	.short	0x00a8


	//----- nvinfo : EIATTR_NUM_BARRIERS
	.align		4
        /*0020*/ 	.byte	0x02, 0x4c
        /*0022*/ 	.byte	0x01
	.zero		1


	//----- nvinfo : EIATTR_EXTERNS
	.align		4
        /*0024*/ 	.byte	0x04, 0x0f
        /*0026*/ 	.short	(.L_26 - .L_25)


	//   ....[0]....
	.align		4
.L_25:
        /*0028*/ 	.word	index@(__assertfail)


	//----- nvinfo : EIATTR_MERCURY_ISA_VERSION
	.align		4
.L_26:
        /*002c*/ 	.byte	0x03, 0x5f
        /*002e*/ 	.short	0x0101


	//----- nvinfo : EIATTR_INT_WARP_WIDE_INSTR_OFFSETS
	.align		4
        /*0030*/ 	.byte	0x04, 0x31
        /*0032*/ 	.short	(.L_28 - .L_27)


	//   ....[0]....
.L_27:
        /*0034*/ 	.word	0x000003b0


	//   ....[1]....
        /*0038*/ 	.word	0x000003e0


	//   ....[2]....
        /*003c*/ 	.word	0x00000500


	//----- nvinfo : EIATTR_COOP_GROUP_MASK_REGIDS
	.align		4
.L_28:
        /*0040*/ 	.byte	0x04, 0x29
        /*0042*/ 	.short	(.L_30 - .L_29)


	//   ....[0]....
.L_29:
        /*0044*/ 	.word	0xffffffff


	//   ....[1]....
        /*0048*/ 	.word	0xffffffff


	//   ....[2]....
        /*004c*/ 	.word	0xffffffff


	//   ....[3]....
        /*0050*/ 	.word	0xffffffff


	//   ....[4]....
        /*0054*/ 	.word	0x0500000f


	//----- nvinfo : EIATTR_COOP_GROUP_INSTR_OFFSETS
	.align		4
.L_30:
        /*0058*/ 	.byte	0x04, 0x28
        /*005a*/ 	.short	(.L_32 - .L_31)


	//   ....[0]....
.L_31:
        /*005c*/ 	.word	0x00000060


	//   ....[1]....
        /*0060*/ 	.word	0x00000070


	//   ....[2]....
        /*0064*/ 	.word	0x00000130


	//   ....[3]....
        /*0068*/ 	.word	0x000002c0


	//   ....[4]....
        /*006c*/ 	.word	0x00006fb0


	//----- nvinfo : EIATTR_REG_RECONFIG
	.align		4
.L_32:
        /*0070*/ 	.byte	0x01, 0x54
	.zero		2


	//----- nvinfo : EIATTR_SYSCALL_OFFSETS
	.align		4
        /*0074*/ 	.byte	0x04, 0x46
        /*0076*/ 	.short	(.L_34 - .L_33)


	//   ....[0]....
.L_33:
        /*0078*/ 	.word	0x000013a0


	//   ....[1]....
        /*007c*/ 	.word	0x000014d0


	//   ....[2]....
        /*0080*/ 	.word	0x000015c0


	//   ....[3]....
        /*0084*/ 	.word	0x00005b80


	//   ....[4]....
        /*0088*/ 	.word	0x00005cb0


	//----- nvinfo : EIATTR_MBARRIER_INSTR_OFFSETS
	.align		4
.L_34:
        /*008c*/ 	.byte	0x04, 0x39
        /*008e*/ 	.short	(.L_36 - .L_35)


	//   ....[0]....
.L_35:
        /*0090*/ 	.word	0x00000230
        /*0094*/ 	.word	0x000000ff
        /*0098*/ 	.word	0x00000000
        /*009c*/ 	.short	0x0100
        /*009e*/ 	.byte	0x08
	.zero		1


	//   ....[1]....
        /*00a0*/ 	.word	0x00000240
        /*00a4*/ 	.word	0x000000ff
        /*00a8*/ 	.word	0x00000020
        /*00ac*/ 	.short	0x0100
        /*00ae*/ 	.byte	0x08
	.zero		1


	//   ....[2]....
        /*00b0*/ 	.word	0x00000250
        /*00b4*/ 	.word	0x000000ff
        /*00b8*/ 	.word	0x00000008
        /*00bc*/ 	.short	0x0100
        /*00be*/ 	.byte	0x08
	.zero		1


	//   ....[3]....
        /*00c0*/ 	.word	0x00000260
        /*00c4*/ 	.word	0x000000ff
        /*00c8*/ 	.word	0x00000028
        /*00cc*/ 	.short	0x0100
        /*00ce*/ 	.byte	0x08
	.zero		1


	//   ....[4]....
        /*00d0*/ 	.word	0x00000270
        /*00d4*/ 	.word	0x000000ff
        /*00d8*/ 	.word	0x00000010
        /*00dc*/ 	.short	0x0100
        /*00de*/ 	.byte	0x08
	.zero		1


	//   ....[5]....
        /*00e0*/ 	.word	0x00000280
        /*00e4*/ 	.word	0x000000ff
        /*00e8*/ 	.word	0x00000030
        /*00ec*/ 	.short	0x0100
        /*00ee*/ 	.byte	0x08
	.zero		1


	//   ....[6]....
        /*00f0*/ 	.word	0x00000290
        /*00f4*/ 	.word	0x000000ff
        /*00f8*/ 	.word	0x00000018
        /*00fc*/ 	.short	0x0100
        /*00fe*/ 	.byte	0x08
	.zero		1


	//   ....[7]....
        /*0100*/ 	.word	0x000002a0
        /*0104*/ 	.word	0x000000ff
        /*0108*/ 	.word	0x00000038
        /*010c*/ 	.short	0x0100
        /*010e*/ 	.byte	0x08
	.zero		1


	//   ....[8]....
        /*0110*/ 	.word	0x00000580
        /*0114*/ 	.word	0x000000ff
        /*0118*/ 	.word	0x00000050
        /*011c*/ 	.short	0x0100
        /*011e*/ 	.byte	0x08
	.zero		1


	//   ....[9]....
        /*0120*/ 	.word	0x000005e0
        /*0124*/ 	.word	0x000000ff
        /*0128*/ 	.word	0x00000058
        /*012c*/ 	.short	0x0100
        /*012e*/ 	.byte	0x08
	.zero		1


	//   ....[10]....
        /*0130*/ 	.word	0x00001660
        /*0134*/ 	.word	0x00000003
        /*0138*/ 	.word	0x00000000
        /*013c*/ 	.short	0x010a
        /*013e*/ 	.byte	0x3f
	.zero		1


	//   ....[11]....
        /*0140*/ 	.word	0x000016a0
        /*0144*/ 	.word	0x00000003
        /*0148*/ 	.word	0x00000000
        /*014c*/ 	.short	0x010a
        /*014e*/ 	.byte	0x3f
	.zero		1


	//   ....[12]....
        /*0150*/ 	.word	0x000017e0
        /*0154*/ 	.word	0x00000003
        /*0158*/ 	.word	0x00000000
        /*015c*/ 	.short	0x010a
        /*015e*/ 	.byte	0x3f
	.zero		1


	//   ....[13]....
        /*0160*/ 	.word	0x00001dc0
        /*0164*/ 	.word	0x00000003
        /*0168*/ 	.word	0x00000000
        /*016c*/ 	.short	0x010a
        /*016e*/ 	.byte	0x3f
	.zero		1


	//   ....[14]....
        /*0170*/ 	.word	0x00002080
        /*0174*/ 	.word	0x00000008
        /*0178*/ 	.word	0x00000000
        /*017c*/ 	.short	0x010a
        /*017e*/ 	.byte	0x3f
	.zero		1


	//   ....[15]....
        /*0180*/ 	.word	0x00002220
        /*0184*/ 	.word	0x000000ff
        /*0188*/ 	.word	0x00000000
        /*018c*/ 	.short	0x0101
        /*018e*/ 	.byte	0x06
	.zero		1


	//   ....[16]....
        /*0190*/ 	.word	0x00002640
        /*0194*/ 	.word	0x00000008
        /*0198*/ 	.word	0x00000000
        /*019c*/ 	.short	0x010a
        /*019e*/ 	.byte	0x3f
	.zero		1


	//   ....[17]....
        /*01a0*/ 	.word	0x00002980
        /*01a4*/ 	.word	0x000000ff
        /*01a8*/ 	.word	0x00000000
        /*01ac*/ 	.short	0x0101
        /*01ae*/ 	.byte	0x04
	.zero		1


	//   ....[18]....
        /*01b0*/ 	.word	0x00002e40
        /*01b4*/ 	.word	0x000000ff
        /*01b8*/ 	.word	0x00000000
        /*01bc*/ 	.short	0x0101
        /*01be*/ 	.byte	0x04
	.zero		1


	//   ....[19]....
        /*01c0*/ 	.word	0x00005e60
        /*01c4*/ 	.word	0x00000025
        /*01c8*/ 	.word	0x00000020
        /*01cc*/ 	.short	0x010a
        /*01ce*/ 	.byte	0x3f
	.zero		1


	//   ....[20]....
        /*01d0*/ 	.word	0x00006630
        /*01d4*/ 	.word	0x00000002
        /*01d8*/ 	.word	0x00000058
        /*01dc*/ 	.short	0x0101
        /*01de*/ 	.byte	0x3f
	.zero		1


	//   ....[21]....
        /*01e0*/ 	.word	0x00006d60
        /*01e4*/ 	.word	0x00000005
        /*01e8*/ 	.word	0x00000000
        /*01ec*/ 	.short	0x010a
        /*01ee*/ 	.byte	0x3f
	.zero		1


	//   ....[22]....
        /*01f0*/ 	.word	0x00006de0
        /*01f4*/ 	.word	0x00000007
        /*01f8*/ 	.word	0x00000000
        /*01fc*/ 	.short	0x010a
        /*01fe*/ 	.byte	0x3f
	.zero		1


	//   ....[23]....
        /*0200*/ 	.word	0x00006e70
        /*0204*/ 	.word	0x00000006
        /*0208*/ 	.word	0x00000000
        /*020c*/ 	.short	0x010a
        /*020e*/ 	.byte	0x3f
	.zero		1


	//   ....[24]....
        /*0210*/ 	.word	0x00006f00
        /*0214*/ 	.word	0x00000003
        /*0218*/ 	.word	0x00000000
        /*021c*/ 	.short	0x010a
        /*021e*/ 	.byte	0x3f
	.zero		1


	//   ....[25]....
        /*0220*/ 	.word	0x00006fe0
        /*0224*/ 	.word	0x00000003
        /*0228*/ 	.word	0x00000000
        /*022c*/ 	.short	0x010a
        /*022e*/ 	.byte	0x3f
	.zero		1


	//   ....[26]....
        /*0230*/ 	.word	0x00007030
        /*0234*/ 	.word	0x00000003
        /*0238*/ 	.word	0x00000000
        /*023c*/ 	.short	0x010a
        /*023e*/ 	.byte	0x3f
	.zero		1


	//   ....[27]....
        /*0240*/ 	.word	0x00007080
        /*0244*/ 	.word	0x00000008
        /*0248*/ 	.word	0x00000000
        /*024c*/ 	.short	0x010a
        /*024e*/ 	.byte	0x3f
	.zero		1


	//   ....[28]....
        /*0250*/ 	.word	0x00007150
        /*0254*/ 	.word	0x00000025
        /*0258*/ 	.word	0x00000020
        /*025c*/ 	.short	0x010a
        /*025e*/ 	.byte	0x3f
	.zero		1


	//   ....[29]....
        /*0260*/ 	.word	0x00007220
        /*0264*/ 	.word	0x00000005
        /*0268*/ 	.word	0x00000000
        /*026c*/ 	.short	0x010a
        /*026e*/ 	.byte	0x3f
	.zero		1


	//   ....[30]....
        /*0270*/ 	.word	0x00007270
        /*0274*/ 	.word	0x00000007
        /*0278*/ 	.word	0x00000000
        /*027c*/ 	.short	0x010a
        /*027e*/ 	.byte	0x3f
	.zero		1


	//   ....[31]....
        /*0280*/ 	.word	0x000072c0
        /*0284*/ 	.word	0x00000006
        /*0288*/ 	.word	0x00000000
        /*028c*/ 	.short	0x010a
        /*028e*/ 	.byte	0x3f
	.zero		1


	//----- nvinfo : EIATTR_NUM_MBARRIERS
	.align		4
.L_36:
        /*0290*/ 	.byte	0x03, 0x38
        /*0292*/ 	.short	0x000a


	//----- nvinfo : EIATTR_EXIT_INSTR_OFFSETS
	.align		4
        /*0294*/ 	.byte	0x04, 0x1c
        /*0296*/ 	.short	(.L_38 - .L_37)


	//   ....[0]....
.L_37:
        /*0298*/ 	.word	0x00000680


	//   ....[1]....
        /*029c*/ 	.word	0x00000f50


	//   ....[2]....
        /*02a0*/ 	.word	0x00005190


	//   ....[3]....
        /*02a4*/ 	.word	0x000057e0


	//   ....[4]....
        /*02a8*/ 	.word	0x00006f50


	//----- nvinfo : EIATTR_MAX_THREADS
	.align		4
.L_38:
        /*02ac*/ 	.byte	0x04, 0x05
        /*02ae*/ 	.short	(.L_40 - .L_39)
.L_39:
        /*02b0*/ 	.word	0x00000180
        /*02b4*/ 	.word	0x00000001
        /*02b8*/ 	.word	0x00000001


	//----- nvinfo : EIATTR_CRS_STACK_SIZE
	.align		4
.L_40:
        /*02bc*/ 	.byte	0x04, 0x1e
        /*02be*/ 	.short	(.L_42 - .L_41)
.L_41:
        /*02c0*/ 	.word	0x00000000


	//----- nvinfo : EIATTR_CBANK_PARAM_SIZE
	.align		4
.L_42:
        /*02c4*/ 	.byte	0x03, 0x19
        /*02c6*/ 	.short	0x0470


	//----- nvinfo : EIATTR_PARAM_CBANK
	.align		4
        /*02c8*/ 	.byte	0x04, 0x0a
        /*02ca*/ 	.short	(.L_44 - .L_43)
	.align		4
.L_43:
        /*02cc*/ 	.word	index@(.nv.constant0._ZN7cutlass13device_kernelINS_4gemm6kernel13GemmUniversalIN4cute5tupleIJiiiiEEENS1_10collective13CollectiveMmaINS1_39MainloopSm90TmaGmmaRmemAWarpSpecializedILi4ENS5_IJNS4_1CILi1EEESB_SB_EEENS1_35KernelTmaWarpSpecializedCooperativeEEENS5_IJNSA_ILi128EEENSA_ILi64EEESG_EEEfNS5_IJlSB_lEEEfNS5_IJSB_llEEENS4_8TiledMMAINS4_8MMA_AtomIJNS4_4SM904GMMA29MMA_64x64x8_F32TF32TF32_RS_TNILNSN_7ScaleInE1ELSP_1EEEEEENS4_6LayoutINS5_IJNSA_ILi2EEESB_SB_EEENS5_IJSB_NSA_ILi0EEESV_EEEEENS5_IJNS4_10UnderscoreESY_SY_EEEEENS4_13SM90_TMA_LOADENS4_14ComposedLayoutINS4_7SwizzleILi3ELi4ELi3EEENS4_18smem_ptr_flag_bitsILi32EEENSS_INS5_IJNSA_ILi8EEENSA_ILi32EEEEEENS5_IJS18_SB_EEEEEEEvNS4_8identityES11_NS12_INS13_ILi1ELi4ELi3EEES16_NSS_INS5_IJS17_S17_EEENS5_IJSB_S17_EEEEEEENS4_9Copy_AtomIJNS4_39AutoVectorizingCopyWithAssumedAlignmentILi128EEEfEEES1D_EENS_8epilogue10collective6detail29Sm90TmaWarpSpecializedAdapterINS1P_15DefaultEpilogueIfSI_SI_NS1O_6thread17LinearCombinationIfLi1EffLNS1T_9ScaleType4KindE0ELNS_15FloatRoundStyleE2EfEENS1_15EpilogueDefaultEEEEEvvEEEEvNT_6ParamsE)
        /*02d0*/ 	.short	0x0210
        /*02d2*/ 	.short	0x0470


	//----- nvinfo : EIATTR_SW_WAR
	.align		4
.L_44:
        /*02d4*/ 	.byte	0x04, 0x36
        /*02d6*/ 	.short	(.L_46 - .L_45)
.L_45:
        /*02d8*/ 	.word	0x00000008
.L_46:


//--------------------- .nv.callgraph             --------------------------
	.section	.nv.callgraph,"",@"SHT_CUDA_CALLGRAPH"
	.align	4
	.sectionentsize	8
	.align		4
        /*0000*/ 	.word	0x00000000
	.align		4
        /*0004*/ 	.word	0xffffffff
	.align		4
        /*0008*/ 	.word	index@(_ZN7cutlass13device_kernelINS_4gemm6kernel13GemmUniversalIN4cute5tupleIJiiiiEEENS1_10collective13CollectiveMmaINS1_39MainloopSm90TmaGmmaRmemAWarpSpecializedILi4ENS5_IJNS4_1CILi1EEESB_SB_EEENS1_35KernelTmaWarpSpecializedCooperativeEEENS5_IJNSA_ILi128EEENSA_ILi64EEESG_EEEfNS5_IJlSB_lEEEfNS5_IJSB_llEEENS4_8TiledMMAINS4_8MMA_AtomIJNS4_4SM904GMMA29MMA_64x64x8_F32TF32TF32_RS_TNILNSN_7ScaleInE1ELSP_1EEEEEENS4_6LayoutINS5_IJNSA_ILi2EEESB_SB_EEENS5_IJSB_NSA_ILi0EEESV_EEEEENS5_IJNS4_10UnderscoreESY_SY_EEEEENS4_13SM90_TMA_LOADENS4_14ComposedLayoutINS4_7SwizzleILi3ELi4ELi3EEENS4_18smem_ptr_flag_bitsILi32EEENSS_INS5_IJNSA_ILi8EEENSA_ILi32EEEEEENS5_IJS18_SB_EEEEEEEvNS4_8identityES11_NS12_INS13_ILi1ELi4ELi3EEES16_NSS_INS5_IJS17_S17_EEENS5_IJSB_S17_EEEEEEENS4_9Copy_AtomIJNS4_39AutoVectorizingCopyWithAssumedAlignmentILi128EEEfEEES1D_EENS_8epilogue10collective6detail29Sm90TmaWarpSpecializedAdapterINS1P_15DefaultEpilogueIfSI_SI_NS1O_6thread17LinearCombinationIfLi1EffLNS1T_9ScaleType4KindE0ELNS_15FloatRoundStyleE2EfEENS1_15EpilogueDefaultEEEEEvvEEEEvNT_6ParamsE)
	.align		4
        /*000c*/ 	.word	index@(__assertfail)
	.align		4
        /*0010*/ 	.word	0x00000000
	.align		4
        /*0014*/ 	.word	0xfffffffe
	.align		4
        /*0018*/ 	.word	0x00000000
	.align		4
        /*001c*/ 	.word	0xfffffffd
	.align		4
        /*0020*/ 	.word	0x00000000
	.align		4
        /*0024*/ 	.word	0xfffffffc


//--------------------- .nv.constant4             --------------------------
	.section	.nv.constant4,"a",@progbits
	.align	8
	.align		8
.nv.constant4:
        /*0000*/ 	.dword	__assertfail
	.align		8
        /*0008*/ 	.dword	__unnamed_1
	.align		8
        /*0010*/ 	.dword	__unnamed_2
	.align		8
        /*0018*/ 	.dword	_ZN40_INTERNAL_a13b43bb_4_k_cu_6ca599a7_360914cuda3std3__45__cpo5beginE
	.align		8
        /*0020*/ 	.dword	_ZN40_INTERNAL_a13b43bb_4_k_cu_6ca599a7_360914cuda3std3__45__cpo3endE
	.align		8
        /*0028*/ 	.dword	_ZN40_INTERNAL_a13b43bb_4_k_cu_6ca599a7_360914cuda3std3__45__cpo6cbeginE
	.align		8
        /*0030*/ 	.dword	_ZN40_INTERNAL_a13b43bb_4_k_cu_6ca599a7_360914cuda3std3__45__cpo4cendE
	.align		8
        /*0038*/ 	.dword	_ZN40_INTERNAL_a13b43bb_4_k_cu_6ca599a7_360914cuda3std3__442_GLOBAL__N__a13b43bb_4_k_cu_6ca599a7_360916ignoreE
	.align		8
        /*0040*/ 	.dword	_ZN40_INTERNAL_a13b43bb_4_k_cu_6ca599a7_360914cuda3std3__419piecewise_constructE
	.align		8
        /*0048*/ 	.dword	_ZN40_INTERNAL_a13b43bb_4_k_cu_6ca599a7_360914cuda3std3__48in_placeE
	.align		8
        /*0050*/ 	.dword	_ZN40_INTERNAL_a13b43bb_4_k_cu_6ca599a7_360914cuda3std6ranges3__45__cpo4swapE
	.align		8
        /*0058*/ 	.dword	_ZN40_INTERNAL_a13b43bb_4_k_cu_6ca599a7_360914cuda3std6ranges3__45__cpo9iter_moveE
	.align		8
        /*0060*/ 	.dword	_ZN40_INTERNAL_a13b43bb_4_k_cu_6ca599a7_360914cute7productE
	.align		8
        /*0068*/ 	.dword	_ZN40_INTERNAL_a13b43bb_4_k_cu_6ca599a7_360914cute1_E
	.align		8
        /*0070*/ 	.dword	$str$24
	.align		8
        /*0078*/ 	.dword	$str$25


//--------------------- .text._ZN7cutlass13device_kernelINS_4gemm6kernel13GemmUniversalIN4cute5tupleIJiiiiEEENS1_10collective13CollectiveMmaINS1_39MainloopSm90TmaGmmaRmemAWarpSpecializedILi4ENS5_IJNS4_1CILi1EEESB_SB_EEENS1_35KernelTmaWarpSpecializedCooperativeEEENS5_IJNSA_ILi128EEENSA_ILi64EEESG_EEEfNS5_IJlSB_lEEEfNS5_IJSB_llEEENS4_8TiledMMAINS4_8MMA_AtomIJNS4_4SM904GMMA29MMA_64x64x8_F32TF32TF32_RS_TNILNSN_7ScaleInE1ELSP_1EEEEEENS4_6LayoutINS5_IJNSA_ILi2EEESB_SB_EEENS5_IJSB_NSA_ILi0EEESV_EEEEENS5_IJNS4_10UnderscoreESY_SY_EEEEENS4_13SM90_TMA_LOADENS4_14ComposedLayoutINS4_7SwizzleILi3ELi4ELi3EEENS4_18smem_ptr_flag_bitsILi32EEENSS_INS5_IJNSA_ILi8EEENSA_ILi32EEEEEENS5_IJS18_SB_EEEEEEEvNS4_8identityES11_NS12_INS13_ILi1ELi4ELi3EEES16_NSS_INS5_IJS17_S17_EEENS5_IJSB_S17_EEEEEEENS4_9Copy_AtomIJNS4_39AutoVectorizingCopyWithAssumedAlignmentILi128EEEfEEES1D_EENS_8epilogue10collective6detail29Sm90TmaWarpSpecializedAdapterINS1P_15DefaultEpilogueIfSI_SI_NS1O_6thread17LinearCombinationIfLi1EffLNS1T_9ScaleType4KindE0ELNS_15FloatRoundStyleE2EfEENS1_15EpilogueDefaultEEEEEvvEEEEvNT_6ParamsE --------------------------
	.section	.text._ZN7cutlass13device_kernelINS_4gemm6kernel13GemmUniversalIN4cute5tupleIJiiiiEEENS1_10collective13CollectiveMmaINS1_39MainloopSm90TmaGmmaRmemAWarpSpecializedILi4ENS5_IJNS4_1CILi1EEESB_SB_EEENS1_35KernelTmaWarpSpecializedCooperativeEEENS5_IJNSA_ILi128EEENSA_ILi64EEESG_EEEfNS5_IJlSB_lEEEfNS5_IJSB_llEEENS4_8TiledMMAINS4_8MMA_AtomIJNS4_4SM904GMMA29MMA_64x64x8_F32TF32TF32_RS_TNILNSN_7ScaleInE1ELSP_1EEEEEENS4_6LayoutINS5_IJNSA_ILi2EEESB_SB_EEENS5_IJSB_NSA_ILi0EEESV_EEEEENS5_IJNS4_10UnderscoreESY_SY_EEEEENS4_13SM90_TMA_LOADENS4_14ComposedLayoutINS4_7SwizzleILi3ELi4ELi3EEENS4_18smem_ptr_flag_bitsILi32EEENSS_INS5_IJNSA_ILi8EEENSA_ILi32EEEEEENS5_IJS18_SB_EEEEEEEvNS4_8identityES11_NS12_INS13_ILi1ELi4ELi3EEES16_NSS_INS5_IJS17_S17_EEENS5_IJSB_S17_EEEEEEENS4_9Copy_AtomIJNS4_39AutoVectorizingCopyWithAssumedAlignmentILi128EEEfEEES1D_EENS_8epilogue10collective6detail29Sm90TmaWarpSpecializedAdapterINS1P_15DefaultEpilogueIfSI_SI_NS1O_6thread17LinearCombinationIfLi1EffLNS1T_9ScaleType4KindE0ELNS_15FloatRoundStyleE2EfEENS1_15EpilogueDefaultEEEEEvvEEEEvNT_6ParamsE,"ax",@progbits
	.align	128
.text._ZN7cutlass13device_kernelINS_4gemm6kernel13GemmUniversalIN4cute5tupleIJiiiiEEENS1_10collective13CollectiveMmaINS1_39MainloopSm90TmaGmmaRmemAWarpSpecializedILi4ENS5_IJNS4_1CILi1EEESB_SB_EEENS1_35KernelTmaWarpSpecializedCooperativeEEENS5_IJNSA_ILi128EEENSA_ILi64EEESG_EEEfNS5_IJlSB_lEEEfNS5_IJSB_llEEENS4_8TiledMMAINS4_8MMA_AtomIJNS4_4SM904GMMA29MMA_64x64x8_F32TF32TF32_RS_TNILNSN_7ScaleInE1ELSP_1EEEEEENS4_6LayoutINS5_IJNSA_ILi2EEESB_SB_EEENS5_IJSB_NSA_ILi0EEESV_EEEEENS5_IJNS4_10UnderscoreESY_SY_EEEEENS4_13SM90_TMA_LOADENS4_14ComposedLayoutINS4_7SwizzleILi3ELi4ELi3EEENS4_18smem_ptr_flag_bitsILi32EEENSS_INS5_IJNSA_ILi8EEENSA_ILi32EEEEEENS5_IJS18_SB_EEEEEEEvNS4_8identityES11_NS12_INS13_ILi1ELi4ELi3EEES16_NSS_INS5_IJS17_S17_EEENS5_IJSB_S17_EEEEEEENS4_9Copy_AtomIJNS4_39AutoVectorizingCopyWithAssumedAlignmentILi128EEEfEEES1D_EENS_8epilogue10collective6detail29Sm90TmaWarpSpecializedAdapterINS1P_15DefaultEpilogueIfSI_SI_NS1O_6thread17LinearCombinationIfLi1EffLNS1T_9ScaleType4KindE0ELNS_15FloatRoundStyleE2EfEENS1_15EpilogueDefaultEEEEEvvEEEEvNT_6ParamsE:
        .type           _ZN7cutlass13device_kernelINS_4gemm6kernel13GemmUniversalIN4cute5tupleIJiiiiEEENS1_10collective13CollectiveMmaINS1_39MainloopSm90TmaGmmaRmemAWarpSpecializedILi4ENS5_IJNS4_1CILi1EEESB_SB_EEENS1_35KernelTmaWarpSpecializedCooperativeEEENS5_IJNSA_ILi128EEENSA_ILi64EEESG_EEEfNS5_IJlSB_lEEEfNS5_IJSB_llEEENS4_8TiledMMAINS4_8MMA_AtomIJNS4_4SM904GMMA29MMA_64x64x8_F32TF32TF32_RS_TNILNSN_7ScaleInE1ELSP_1EEEEEENS4_6LayoutINS5_IJNSA_ILi2EEESB_SB_EEENS5_IJSB_NSA_ILi0EEESV_EEEEENS5_IJNS4_10UnderscoreESY_SY_EEEEENS4_13SM90_TMA_LOADENS4_14ComposedLayoutINS4_7SwizzleILi3ELi4ELi3EEENS4_18smem_ptr_flag_bitsILi32EEENSS_INS5_IJNSA_ILi8EEENSA_ILi32EEEEEENS5_IJS18_SB_EEEEEEEvNS4_8identityES11_NS12_INS13_ILi1ELi4ELi3EEES16_NSS_INS5_IJS17_S17_EEENS5_IJSB_S17_EEEEEEENS4_9Copy_AtomIJNS4_39AutoVectorizingCopyWithAssumedAlignmentILi128EEEfEEES1D_EENS_8epilogue10collective6detail29Sm90TmaWarpSpecializedAdapterINS1P_15DefaultEpilogueIfSI_SI_NS1O_6thread17LinearCombinationIfLi1EffLNS1T_9ScaleType4KindE0ELNS_15FloatRoundStyleE2EfEENS1_15EpilogueDefaultEEEEEvvEEEEvNT_6ParamsE,@function
        .size           _ZN7cutlass13device_kernelINS_4gemm6kernel13GemmUniversalIN4cute5tupleIJiiiiEEENS1_10collective13CollectiveMmaINS1_39MainloopSm90TmaGmmaRmemAWarpSpecializedILi4ENS5_IJNS4_1CILi1EEESB_SB_EEENS1_35KernelTmaWarpSpecializedCooperativeEEENS5_IJNSA_ILi128EEENSA_ILi64EEESG_EEEfNS5_IJlSB_lEEEfNS5_IJSB_llEEENS4_8TiledMMAINS4_8MMA_AtomIJNS4_4SM904GMMA29MMA_64x64x8_F32TF32TF32_RS_TNILNSN_7ScaleInE1ELSP_1EEEEEENS4_6LayoutINS5_IJNSA_ILi2EEESB_SB_EEENS5_IJSB_NSA_ILi0EEESV_EEEEENS5_IJNS4_10UnderscoreESY_SY_EEEEENS4_13SM90_TMA_LOADENS4_14ComposedLayoutINS4_7SwizzleILi3ELi4ELi3EEENS4_18smem_ptr_flag_bitsILi32EEENSS_INS5_IJNSA_ILi8EEENSA_ILi32EEEEEENS5_IJS18_SB_EEEEEEEvNS4_8identityES11_NS12_INS13_ILi1ELi4ELi3EEES16_NSS_INS5_IJS17_S17_EEENS5_IJSB_S17_EEEEEEENS4_9Copy_AtomIJNS4_39AutoVectorizingCopyWithAssumedAlignmentILi128EEEfEEES1D_EENS_8epilogue10collective6detail29Sm90TmaWarpSpecializedAdapterINS1P_15DefaultEpilogueIfSI_SI_NS1O_6thread17LinearCombinationIfLi1EffLNS1T_9ScaleType4KindE0ELNS_15FloatRoundStyleE2EfEENS1_15EpilogueDefaultEEEEEvvEEEEvNT_6ParamsE,(.L_x_145 - _ZN7cutlass13device_kernelINS_4gemm6kernel13GemmUniversalIN4cute5tupleIJiiiiEEENS1_10collective13CollectiveMmaINS1_39MainloopSm90TmaGmmaRmemAWarpSpecializedILi4ENS5_IJNS4_1CILi1EEESB_SB_EEENS1_35KernelTmaWarpSpecializedCooperativeEEENS5_IJNSA_ILi128EEENSA_ILi64EEESG_EEEfNS5_IJlSB_lEEEfNS5_IJSB_llEEENS4_8TiledMMAINS4_8MMA_AtomIJNS4_4SM904GMMA29MMA_64x64x8_F32TF32TF32_RS_TNILNSN_7ScaleInE1ELSP_1EEEEEENS4_6LayoutINS5_IJNSA_ILi2EEESB_SB_EEENS5_IJSB_NSA_ILi0EEESV_EEEEENS5_IJNS4_10UnderscoreESY_SY_EEEEENS4_13SM90_TMA_LOADENS4_14ComposedLayoutINS4_7SwizzleILi3ELi4ELi3EEENS4_18smem_ptr_flag_bitsILi32EEENSS_INS5_IJNSA_ILi8EEENSA_ILi32EEEEEENS5_IJS18_SB_EEEEEEEvNS4_8identityES11_NS12_INS13_ILi1ELi4ELi3EEES16_NSS_INS5_IJS17_S17_EEENS5_IJSB_S17_EEEEEEENS4_9Copy_AtomIJNS4_39AutoVectorizingCopyWithAssumedAlignmentILi128EEEfEEES1D_EENS_8epilogue10collective6detail29Sm90TmaWarpSpecializedAdapterINS1P_15DefaultEpilogueIfSI_SI_NS1O_6thread17LinearCombinationIfLi1EffLNS1T_9ScaleType4KindE0ELNS_15FloatRoundStyleE2EfEENS1_15EpilogueDefaultEEEEEvvEEEEvNT_6ParamsE)
        .other          _ZN7cutlass13device_kernelINS_4gemm6kernel13GemmUniversalIN4cute5tupleIJiiiiEEENS1_10collective13CollectiveMmaINS1_39MainloopSm90TmaGmmaRmemAWarpSpecializedILi4ENS5_IJNS4_1CILi1EEESB_SB_EEENS1_35KernelTmaWarpSpecializedCooperativeEEENS5_IJNSA_ILi128EEENSA_ILi64EEESG_EEEfNS5_IJlSB_lEEEfNS5_IJSB_llEEENS4_8TiledMMAINS4_8MMA_AtomIJNS4_4SM904GMMA29MMA_64x64x8_F32TF32TF32_RS_TNILNSN_7ScaleInE1ELSP_1EEEEEENS4_6LayoutINS5_IJNSA_ILi2EEESB_SB_EEENS5_IJSB_NSA_ILi0EEESV_EEEEENS5_IJNS4_10UnderscoreESY_SY_EEEEENS4_13SM90_TMA_LOADENS4_14ComposedLayoutINS4_7SwizzleILi3ELi4ELi3EEENS4_18smem_ptr_flag_bitsILi32EEENSS_INS5_IJNSA_ILi8EEENSA_ILi32EEEEEENS5_IJS18_SB_EEEEEEEvNS4_8identityES11_NS12_INS13_ILi1ELi4ELi3EEES16_NSS_INS5_IJS17_S17_EEENS5_IJSB_S17_EEEEEEENS4_9Copy_AtomIJNS4_39AutoVectorizingCopyWithAssumedAlignmentILi128EEEfEEES1D_EENS_8epilogue10collective6detail29Sm90TmaWarpSpecializedAdapterINS1P_15DefaultEpilogueIfSI_SI_NS1O_6thread17LinearCombinationIfLi1EffLNS1T_9ScaleType4KindE0ELNS_15FloatRoundStyleE2EfEENS1_15EpilogueDefaultEEEEEvvEEEEvNT_6ParamsE,@"STO_CUDA_ENTRY STV_DEFAULT"
_ZN7cutlass13device_kernelINS_4gemm6kernel13GemmUniversalIN4cute5tupleIJiiiiEEENS1_10collective13CollectiveMmaINS1_39MainloopSm90TmaGmmaRmemAWarpSpecializedILi4ENS5_IJNS4_1CILi1EEESB_SB_EEENS1_35KernelTmaWarpSpecializedCooperativeEEENS5_IJNSA_ILi128EEENSA_ILi64EEESG_EEEfNS5_IJlSB_lEEEfNS5_IJSB_llEEENS4_8TiledMMAINS4_8MMA_AtomIJNS4_4SM904GMMA29MMA_64x64x8_F32TF32TF32_RS_TNILNSN_7ScaleInE1ELSP_1EEEEEENS4_6LayoutINS5_IJNSA_ILi2EEESB_SB_EEENS5_IJSB_NSA_ILi0EEESV_EEEEENS5_IJNS4_10UnderscoreESY_SY_EEEEENS4_13SM90_TMA_LOADENS4_14ComposedLayoutINS4_7SwizzleILi3ELi4ELi3EEENS4_18smem_ptr_flag_bitsILi32EEENSS_INS5_IJNSA_ILi8EEENSA_ILi32EEEEEENS5_IJS18_SB_EEEEEEEvNS4_8identityES11_NS12_INS13_ILi1ELi4ELi3EEES16_NSS_INS5_IJS17_S17_EEENS5_IJSB_S17_EEEEEEENS4_9Copy_AtomIJNS4_39AutoVectorizingCopyWithAssumedAlignmentILi128EEEfEEES1D_EENS_8epilogue10collective6detail29Sm90TmaWarpSpecializedAdapterINS1P_15DefaultEpilogueIfSI_SI_NS1O_6thread17LinearCombinationIfLi1EffLNS1T_9ScaleType4KindE0ELNS_15FloatRoundStyleE2EfEENS1_15EpilogueDefaultEEEEEvvEEEEvNT_6ParamsE:
[----:B------:R-:W0:Y:S01]  /*0000*/  LDC R1, c[0x0][0x28] ;  /* 0x00000a00ff017b82 */ /* 0x000e220000000800 */
[----:B------:R-:W1:Y:S01]  /*0010*/  S2R R0, SR_TID.X ;  /* 0x0000000000007919 */ /* 0x000e620000002100 */
[----:B------:R-:W-:Y:S01]  /*0020*/  ELECT P0, URZ, PT ;  /* 0x00000000003f782f */ /* 0x000fe20003800000 */
[----:B------:R-:W-:Y:S01]  /*0030*/  BSSY B0, `(.L_x_0) ;  /* 0x000000f000007945 */ /* 0x000fe20003800000 */
[--C-:B-1----:R-:W-:Y:S02]  /*0040*/  SHF.R.U32.HI R2, RZ, 0x5, R0.reuse ;  /* 0x00000005ff027819 */ /* 0x102fe40000011600 */
[----:B------:R-:W-:-:S03]  /*0050*/  SHF.R.U32.HI R12, RZ, 0x7, R0 ;  /* 0x00000007ff0c7819 */ /* 0x000fc60000011600 */
[----:B------:R-:W1:Y:S04]  /*0060*/  SHFL.IDX PT, R5, R2, RZ, 0x1f ;  /* 0x00001fff02057589 */ /* 0x000e6800000e0000 */
[----:B------:R2:W3:Y:S01]  /*0070*/  SHFL.IDX PT, R10, R12, RZ, 0x1f ;  /* 0x00001fff0c0a7589 */ /* 0x0004e200000e0000 */
[----:B-1----:R-:W-:-:S13]  /*0080*/  ISETP.NE.OR P0, PT, R5, RZ, !P0 ;  /* 0x000000ff0500720c */ /* 0x002fda0004705670 */
[----:B0-23--:R-:W-:Y:S05]  /*0090*/  @P0 BRA `(.L_x_1) ;  /* 0x0000000000200947 */ /* 0x00dfea0003800000 */
[----:B------:R-:W-:Y:S02]  /*00a0*/  ULDC.64 UR4, c[0x0][0x198] ;  /* 0x0000660000047ab9 */ /* 0x000fe40000000a00 */
[----:B------:R-:W-:Y:S02]  /*00b0*/  UIADD3 UR6, UP0, UR4, 0xf0, URZ ;  /* 0x000000f004067890 */ /* 0x000fe4000ff1e03f */
[----:B------:R-:W-:Y:S02]  /*00c0*/  UIADD3 UR4, UP1, UR4, 0x1f0, URZ ;  /* 0x000001f004047890 */ /* 0x000fe4000ff3e03f */
[----:B------:R-:W-:Y:S02]  /*00d0*/  UIADD3.X UR7, URZ, UR5, URZ, UP0, !UPT ;  /* 0x000000053f077290 */ /* 0x000fe400087fe43f */
[----:B------:R-:W-:-:S07]  /*00e0*/  UIADD3.X UR5, URZ, UR5, URZ, UP1, !UPT ;  /* 0x000000053f057290 */ /* 0x000fce0008ffe43f */
[----:B------:R0:W-:Y:S02]  /*00f0*/  UTMACCTL.PF [UR6] ;  /* 0x00000000060079b9 */ /* 0x0001e40008040000 */
[----:B------:R0:W-:Y:S02]  /*0100*/  UTMACCTL.PF [UR4] ;  /* 0x00000000040079b9 */ /* 0x0001e40008040000 */
[----:B0-----:R-:W-:Y:S01]  /*0110*/  NOP ;  /* 0x0000000000007918 */ /* 0x001fe20000000000 */
.L_x_1:
[----:B------:R-:W-:Y:S05]  /*0120*/  BSYNC B0 ;  /* 0x0000000000007941 */ /* 0x000fea0003800000 */
.L_x_0:
[----:B------:R-:W0:Y:S02]  /*0130*/  SHFL.IDX PT, R3, R2, RZ, 0x1f ;  /* 0x00001fff02037589 */ /* 0x000e2400000e0000 */
[----:B0-----:R-:W-:-:S13]  /*0140*/  ISETP.NE.AND P0, PT, R3, RZ, PT ;  /* 0x000000ff0300720c */ /* 0x001fda0003f05270 */
[----:B------:R-:W-:Y:S05]  /*0150*/  @P0 BRA `(.L_x_2) ;  /* 0x0000000000580947 */ /* 0x000fea0003800000 */
[----:B------:R-:W0:Y:S01]  /*0160*/  S2UR UR8, SR_CgaCtaId ;  /* 0x00000000000879c3 */ /* 0x000e220000008800 */
[----:B------:R-:W-:Y:S01]  /*0170*/  UMOV UR4, 0x400 ;  /* 0x0000040000047882 */ /* 0x000fe20000000000 */
[----:B------:R-:W-:Y:S01]  /*0180*/  UMOV UR5, 0x1 ;  /* 0x0000000100057882 */ /* 0x000fe20000000000 */
[----:B------:R-:W-:Y:S01]  /*0190*/  UMOV UR6, 0x100 ;  /* 0x0000010000067882 */ /* 0x000fe20000000000 */
[----:B------:R-:W-:Y:S01]  /*01a0*/  ELECT P0, URZ, PT ;  /* 0x00000000003f782f */ /* 0x000fe20003800000 */
[----:B------:R-:W-:-:S04]  /*01b0*/  UIADD3 UR6, -UR6, 0x100000, URZ ;  /* 0x0010000006067890 */ /* 0x000fc8000fffe13f */
[----:B------:R-:W-:Y:S02]  /*01c0*/  USHF.L.U32 UR7, UR6, 0xb, URZ ;  /* 0x0000000b06077899 */ /* 0x000fe4000800063f */
[----:B------:R-:W-:Y:S02]  /*01d0*/  USHF.L.U32 UR6, UR6, 0x1, URZ ;  /* 0x0000000106067899 */ /* 0x000fe4000800063f */
[----:B0-----:R-:W-:Y:S02]  /*01e0*/  ULEA UR8, UR8, UR4, 0x18 ;  /* 0x0000000408087291 */ /* 0x001fe4000f8ec03f */
[----:B------:R-:W-:-:S04]  /*01f0*/  UIADD3 UR4, -UR5, 0x100000, URZ ;  /* 0x0010000005047890 */ /* 0x000fc8000fffe13f */
[----:B------:R-:W-:Y:S02]  /*0200*/  USHF.L.U32 UR5, UR4, 0xb, URZ ;  /* 0x0000000b04057899 */ /* 0x000fe4000800063f */
[----:B------:R-:W-:Y:S01]  /*0210*/  USHF.L.U32 UR4, UR4, 0x1, URZ ;  /* 0x0000000104047899 */ /* 0x000fe2000800063f */
[----:B------:R-:W0:Y:S11]  /*0220*/  FENCE.VIEW.ASYNC.S ;  /* 0x00000000000073c6 */ /* 0x000e360000000000 */
[----:B0-----:R0:W1:Y:S01]  /*0230*/  SYNCS.EXCH.64 URZ, [UR8], UR4 ;  /* 0x00000004083f75b2 */ /* 0x0010620008000100 */
[----:B------:R0:W2:Y:S01]  /*0240*/  SYNCS.EXCH.64 URZ, [UR8+0x20], UR6 ;  /* 0x00002006083f75b2 */ /* 0x0000a20008000100 */
[----:B------:R0:W3:Y:S01]  /*0250*/  SYNCS.EXCH.64 URZ, [UR8+0x8], UR4 ;  /* 0x00000804083f75b2 */ /* 0x0000e20008000100 */
[----:B------:R0:W4:Y:S01]  /*0260*/  SYNCS.EXCH.64 URZ, [UR8+0x28], UR6 ;  /* 0x00002806083f75b2 */ /* 0x0001220008000100 */
[----:B------:R0:W0:Y:S01]  /*0270*/  SYNCS.EXCH.64 URZ, [UR8+0x10], UR4 ;  /* 0x00001004083f75b2 */ /* 0x0000220008000100 */
[----:B------:R0:W0:Y:S01]  /*0280*/  SYNCS.EXCH.64 URZ, [UR8+0x30], UR6 ;  /* 0x00003006083f75b2 */ /* 0x0000220008000100 */
[----:B------:R0:W0:Y:S01]  /*0290*/  SYNCS.EXCH.64 URZ, [UR8+0x18], UR4 ;  /* 0x00001804083f75b2 */ /* 0x0000220008000100 */
[----:B------:R0:W0:Y:S01]  /*02a0*/  SYNCS.EXCH.64 URZ, [UR8+0x38], UR6 ;  /* 0x00003806083f75b2 */ /* 0x0000220008000100 */
[----:B------:R-:W-:Y:S01]  /*02b0*/  NOP ;  /* 0x0000000000007918 */ /* 0x000fe20000000000 */
.L_x_2:
[----:B------:R-:W5:Y:S01]  /*02c0*/  SHFL.IDX PT, R2, R2, RZ, 0x1f ;  /* 0x00001fff02027589 */ /* 0x000f6200000e0000 */
[----:B------:R-:W-:Y:S01]  /*02d0*/  ELECT P0, URZ, PT ;  /* 0x00000000003f782f */ /* 0x000fe20003800000 */
[----:B------:R-:W1:Y:S01]  /*02e0*/  LDC R4, c[0x0][0x65c] ;  /* 0x00019700ff047b82 */ /* 0x000e620000000800 */
[----:B0-----:R-:W-:Y:S01]  /*02f0*/  UMOV UR4, 0x20 ;  /* 0x0000002000047882 */ /* 0x001fe20000000000 */
[----:B------:R-:W0:Y:S01]  /*0300*/  S2R R3, SR_CTAID.Y ;  /* 0x0000000000037919 */ /* 0x000e220000002600 */
[----:B------:R-:W-:Y:S01]  /*0310*/  NOP ;  /* 0x0000000000007918 */ /* 0x000fe20000000000 */
[----:B------:R-:W-:Y:S01]  /*0320*/  ISETP.NE.AND P2, PT, R10, RZ, PT ;  /* 0x000000ff0a00720c */ /* 0x000fe20003f45270 */
[----:B------:R-:W-:Y:S01]  /*0330*/  NOP ;  /* 0x0000000000007918 */ /* 0x000fe20000000000 */
[----:B------:R-:W-:Y:S02]  /*0340*/  LOP3.LUT R19, R19, 0xfffffffd, RZ, 0xc0, !PT ;  /* 0xfffffffd13137812 */ /* 0x000fe400078ec0ff */
[----:B------:R-:W-:-:S02]  /*0350*/  LOP3.LUT R27, R0, 0x7f, RZ, 0xc0, !PT ;  /* 0x0000007f001b7812 */ /* 0x000fc400078ec0ff */
[----:B-----5:R-:W-:Y:S02]  /*0360*/  ISETP.NE.OR P0, PT, R2, RZ, !P0 ;  /* 0x000000ff0200720c */ /* 0x020fe40004705670 */
[----:B-1----:R-:W-:Y:S02]  /*0370*/  ISETP.NE.AND P3, PT, R4, 0x1, PT ;  /* 0x000000010400780c */ /* 0x002fe40003f65270 */
[----:B------:R-:W1:Y:S01]  /*0380*/  S2R R4, SR_CTAID.X ;  /* 0x0000000000047919 */ /* 0x000e620000002500 */
[----:B------:R-:W-:-:S04]  /*0390*/  SHF.R.S32.HI R2, RZ, 0x1f, R5 ;  /* 0x0000001fff027819 */ /* 0x000fc80000011405 */
[----:B------:R-:W-:-:S04]  /*03a0*/  LEA.HI R2, R2, R5, RZ, 0x2 ;  /* 0x0000000502027211 */ /* 0x000fc800078f10ff */
[----:B------:R-:W-:Y:S01]  /*03b0*/  VOTEU.ALL UP0, P0 ;  /* 0x00000000003f7886 */ /* 0x000fe20000000000 */
[----:B------:R-:W-:Y:S01]  /*03c0*/  LOP3.LUT R2, R2, 0xfffffffc, RZ, 0xc0, !PT ;  /* 0xfffffffc02027812 */ /* 0x000fe200078ec0ff */
[----:B------:R-:W1:Y:S01]  /*03d0*/  @P3 LDC R9, c[0x0][0x10] ;  /* 0x00000400ff093b82 */ /* 0x000e620000000800 */
[----:B------:R-:W-:Y:S01]  /*03e0*/  VOTEU.ALL UP1, P0 ;  /* 0x00000000003f7886 */ /* 0x000fe20000020000 */
[----:B0-----:R-:W-:Y:S01]  /*03f0*/  @P3 IMAD.MOV.U32 R6, RZ, RZ, R3 ;  /* 0x000000ffff063224 */ /* 0x001fe200078e0003 */
[----:B------:R-:W-:Y:S01]  /*0400*/  @!UP0 UMOV UR6, 0x400 ;  /* 0x0000040000068882 */ /* 0x000fe20000000000 */
[----:B------:R-:W-:-:S04]  /*0410*/  @!UP0 UIADD3 UR4, -UR4, 0x100000, URZ ;  /* 0x0010000004048890 */ /* 0x000fc8000fffe13f */
[----:B------:R-:W-:Y:S02]  /*0420*/  @!UP0 USHF.L.U32 UR5, UR4, 0xb, URZ ;  /* 0x0000000b04058899 */ /* 0x000fe4000800063f */
[----:B------:R-:W-:Y:S01]  /*0430*/  @!UP0 USHF.L.U32 UR4, UR4, 0x1, URZ ;  /* 0x0000000104048899 */ /* 0x000fe2000800063f */
[----:B------:R-:W-:Y:S01]  /*0440*/  IMAD.IADD R2, R5, 0x1, -R2 ;  /* 0x0000000105027824 */ /* 0x000fe200078e0a02 */
[----:B------:R-:W-:Y:S01]  /*0450*/  @P3 LOP3.LUT R19, R19, 0x2, RZ, 0xfc, !PT ;  /* 0x0000000213133812 */ /* 0x000fe200078efcff */
[----:B------:R-:W-:Y:S01]  /*0460*/  @P3 IMAD.MOV.U32 R7, RZ, RZ, RZ ;  /* 0x000000ffff073224 */ /* 0x000fe200078e00ff */
[----:B------:R-:W0:Y:S01]  /*0470*/  @!UP0 S2UR UR7, SR_CgaCtaId ;  /* 0x00000000000789c3 */ /* 0x000e220000008800 */
[----:B------:R-:W-:Y:S01]  /*0480*/  IMAD.MOV.U32 R5, RZ, RZ, RZ ;  /* 0x000000ffff057224 */ /* 0x000fe200078e00ff */
[----:B------:R-:W-:Y:S01]  /*0490*/  ISETP.NE.AND P1, PT, R2, 0x3, PT ;  /* 0x000000030200780c */ /* 0x000fe20003f25270 */
[----:B------:R-:W-:-:S05]  /*04a0*/  @P3 IMAD.MOV.U32 R17, RZ, RZ, RZ ;  /* 0x000000ffff113224 */ /* 0x000fca00078e00ff */
[----:B------:R-:W5:Y:S01]  /*04b0*/  @!P3 LDC R11, c[0x0][0xc] ;  /* 0x00000300ff0bbb82 */ /* 0x000f620000000800 */
[----:B-1----:R-:W-:-:S04]  /*04c0*/  @P3 IMAD.WIDE.U32 R8, R4, R9, R6 ;  /* 0x0000000904083225 */ /* 0x002fc800078e0006 */
[----:B------:R-:W-:Y:S02]  /*04d0*/  @P3 IMAD.IADD R17, R9, 0x1, R17 ;  /* 0x0000000109113824 */ /* 0x000fe400078e0211 */
[----:B------:R-:W-:Y:S01]  /*04e0*/  @P3 IMAD.MOV.U32 R18, RZ, RZ, R8 ;  /* 0x000000ffff123224 */ /* 0x000fe200078e0008 */
[----:B0-----:R-:W-:Y:S01]  /*04f0*/  @!UP0 ULEA UR8, UR7, UR6, 0x18 ;  /* 0x0000000607088291 */ /* 0x001fe2000f8ec03f */
[----:B------:R-:W-:Y:S02]  /*0500*/  VOTEU.ALL UP0, P0 ;  /* 0x00000000003f7886 */ /* 0x000fe40000000000 */
[----:B------:R-:W-:Y:S01]  /*0510*/  ULDC UR6, c[0x0][0xc] ;  /* 0x0000030000067ab9 */ /* 0x000fe20000000800 */
[----:B------:R-:W-:Y:S01]  /*0520*/  ISETP.EQ.OR P0, PT, R2, RZ, !P1 ;  /* 0x000000ff0200720c */ /* 0x000fe20004f02670 */
[----:B------:R-:W-:-:S03]  /*0530*/  ULDC UR7, c[0x0][0x10] ;  /* 0x0000040000077ab9 */ /* 0x000fc60000000800 */
[C---:B------:R-:W-:Y:S01]  /*0540*/  ISETP.EQ.AND P0, PT, R10.reuse, RZ, P0 ;  /* 0x000000ff0a00720c */ /* 0x040fe20000702270 */
[----:B------:R-:W-:Y:S02]  /*0550*/  VIADD R10, R10, 0xffffffff ;  /* 0xffffffff0a0a7836 */ /* 0x000fe40000000000 */
[----:B-----5:R-:W-:Y:S01]  /*0560*/  @!P3 IMAD.WIDE.U32 R6, R11, R3, R4 ;  /* 0x000000030b06b225 */ /* 0x020fe200078e0004 */
[----:B------:R-:W0:Y:S02]  /*0570*/  FENCE.VIEW.ASYNC.S ;  /* 0x00000000000073c6 */ /* 0x000e240000000000 */
[----:B0-----:R-:W2:Y:S01]  /*0580*/  @!UP0 SYNCS.EXCH.64 URZ, [UR8+0x50], UR4 ;  /* 0x00005004083f85b2 */ /* 0x001ea20008000100 */
[----:B------:R-:W-:Y:S02]  /*0590*/  SEL R16, RZ, 0x1, !P0 ;  /* 0x00000001ff107807 */ /* 0x000fe40004000000 */
[----:B------:R-:W-:Y:S01]  /*05a0*/  ISETP.GE.U32.AND P1, PT, R10, 0x2, PT ;  /* 0x000000020a00780c */ /* 0x000fe20003f26070 */
[----:B------:R-:W-:-:S02]  /*05b0*/  @!P3 IMAD.MOV.U32 R18, RZ, RZ, R6 ;  /* 0x000000ffff12b224 */ /* 0x000fc400078e0006 */
[----:B------:R-:W-:Y:S01]  /*05c0*/  @!P3 IMAD.MOV.U32 R17, RZ, RZ, R7 ;  /* 0x000000ffff11b224 */ /* 0x000fe200078e0007 */
[----:B------:R-:W-:Y:S01]  /*05d0*/  SEL R16, R16, 0x2, P1 ;  /* 0x0000000210107807 */ /* 0x000fe20000800000 */
[----:B------:R0:W2:Y:S01]  /*05e0*/  @!UP1 SYNCS.EXCH.64 URZ, [UR8+0x58], UR4 ;  /* 0x00005804083f95b2 */ /* 0x0000a20008000100 */
[----:B------:R-:W-:Y:S01]  /*05f0*/  NOP ;  /* 0x0000000000007918 */ /* 0x000fe20000000000 */
[----:B0-----:R-:W-:-:S03]  /*0600*/  UIMAD.WIDE.U32 UR4, UR6, UR7, URZ ;  /* 0x00000007060472a5 */ /* 0x001fc6000f8e003f */
[----:B------:R-:W-:Y:S02]  /*0610*/  ULDC UR6, c[0x0][0x14] ;  /* 0x0000050000067ab9 */ /* 0x000fe40000000800 */
[----:B------:R-:W-:Y:S02]  /*0620*/  UIMAD.WIDE.U32 UR54, UR4, UR6, URZ ;  /* 0x00000006043672a5 */ /* 0x000fe4000f8e003f */
[----:B------:R-:W-:-:S04]  /*0630*/  UIMAD UR45, UR5, UR6, URZ ;  /* 0x00000006052d72a4 */ /* 0x000fc8000f8e023f */
[----:B------:R-:W-:Y:S01]  /*0640*/  UIADD3 UR45, UR55, UR45, URZ ;  /* 0x0000002d372d7290 */ /* 0x000fe2000fffe03f */
[----:B--234-:R-:W-:Y:S06]  /*0650*/  BAR.SYNC.DEFER_BLOCKING 0x0 ;  /* 0x0000000000007b1d */ /* 0x01cfec0000010000 */
[----:B------:R-:W-:Y:S05]  /*0660*/  @!P2 BRA `(.L_x_3) ;  /* 0x0000004800cca947 */ /* 0x000fea0003800000 */
[----:B------:R-:W-:-:S13]  /*0670*/  ISETP.GT.U32.AND P0, PT, R10, 0x1, PT ;  /* 0x000000010a00780c */ /* 0x000fda0003f04070 */
[----:B------:R-:W-:Y:S05]  /*0680*/  @P0 EXIT ;  /* 0x000000000000094d */ /* 0x000fea0003800000 */
[----:B------:R-:W-:Y:S01]  /*0690*/  ULDC.64 UR4, c[0x0][0x650] ;  /* 0x0001940000047ab9 */ /* 0x000fe20000000a00 */
[----:B------:R-:W-:Y:S01]  /*06a0*/  PRMT R6, RZ, 0x7610, R6 ;  /* 0x00007610ff067816 */ /* 0x000fe20000000006 */
[----:B------:R-:W-:Y:S01]  /*06b0*/  IMAD.MOV.U32 R71, RZ, RZ, -0x1 ;  /* 0xffffffffff477424 */ /* 0x000fe200078e00ff */
[----:B------:R-:W-:Y:S01]  /*06c0*/  ISETP.GE.U32.AND P0, PT, R18, UR4, PT ;  /* 0x0000000412007c0c */ /* 0x000fe2000bf06070 */
[----:B------:R-:W-:Y:S02]  /*06d0*/  IMAD.MOV.U32 R68, RZ, RZ, -0x1 ;  /* 0xffffffffff447424 */ /* 0x000fe400078e00ff */
[----:B------:R-:W-:Y:S01]  /*06e0*/  IMAD.MOV.U32 R69, RZ, RZ, -0x1 ;  /* 0xffffffffff457424 */ /* 0x000fe200078e00ff */
[----:B------:R-:W-:-:S13]  /*06f0*/  ISETP.GE.U32.AND.EX P0, PT, R17, UR5, PT, P0 ;  /* 0x0000000511007c0c */ /* 0x000fda000bf06100 */
[----:B------:R-:W-:Y:S05]  /*0700*/  @P0 BRA `(.L_x_4) ;  /* 0x0000000400580947 */ /* 0x000fea0003800000 */
[----:B------:R-:W0:Y:S01]  /*0710*/  LDC.64 R14, c[0x0][0x628] ;  /* 0x00018a00ff0e7b82 */ /* 0x000e220000000a00 */
[----:B------:R-:W-:Y:S02]  /*0720*/  IMAD.MOV.U32 R6, RZ, RZ, R18 ;  /* 0x000000ffff067224 */ /* 0x000fe400078e0012 */
[----:B------:R-:W-:-:S05]  /*0730*/  IMAD.MOV.U32 R7, RZ, RZ, R17 ;  /* 0x000000ffff077224 */ /* 0x000fca00078e0011 */
[----:B------:R-:W1:Y:S08]  /*0740*/  LDC R2, c[0x0][0x630] ;  /* 0x00018c00ff027b82 */ /* 0x000e700000000800 */
[----:B------:R-:W2:Y:S01]  /*0750*/  LDC.64 R20, c[0x0][0x620] ;  /* 0x00018800ff147b82 */ /* 0x000ea20000000a00 */
[----:B0-----:R-:W-:-:S04]  /*0760*/  ISETP.NE.U32.AND P0, PT, R14, RZ, PT ;  /* 0x000000ff0e00720c */ /* 0x001fc80003f05070 */
[----:B------:R-:W-:-:S13]  /*0770*/  ISETP.NE.AND.EX P0, PT, R15, RZ, PT, P0 ;  /* 0x000000ff0f00720c */ /* 0x000fda0003f05300 */
[----:B-12---:R-:W-:Y:S05]  /*0780*/  @!P0 BRA `(.L_x_5) ;  /* 0x0000000000288947 */ /* 0x006fea0003800000 */
[----:B------:R-:W0:Y:S02]  /*0790*/  LDC R11, c[0x0][0x634] ;  /* 0x00018d00ff0b7b82 */ /* 0x000e240000000800 */
[----:B0-----:R-:W-:-:S05]  /*07a0*/  IADD3 R11, P0, R18, R11, RZ ;  /* 0x0000000b120b7210 */ /* 0x001fca0007f1e0ff */
[----:B------:R-:W-:-:S04]  /*07b0*/  IMAD.X R13, RZ, RZ, R17, P0 ;  /* 0x000000ffff0d7224 */ /* 0x000fc800000e0611 */
[----:B------:R-:W-:-:S04]  /*07c0*/  IMAD.WIDE.U32 R6, R13, R14, RZ ;  /* 0x0000000e0d067225 */ /* 0x000fc800078e00ff */
[----:B------:R-:W-:-:S04]  /*07d0*/  IMAD.WIDE.U32 R8, P0, R11, R15, R6 ;  /* 0x0000000f0b087225 */ /* 0x000fc80007800006 */
[----:B------:R-:W-:-:S04]  /*07e0*/  IMAD.WIDE.U32 R6, R11, R14, RZ ;  /* 0x0000000e0b067225 */ /* 0x000fc800078e00ff */
[----:B------:R-:W-:Y:S01]  /*07f0*/  IMAD.X R11, RZ, RZ, RZ, P0 ;  /* 0x000000ffff0b7224 */ /* 0x000fe200000e06ff */
[----:B------:R-:W-:Y:S01]  /*0800*/  IADD3 RZ, P0, R7, R8, RZ ;  /* 0x0000000807ff7210 */ /* 0x000fe20007f1e0ff */
[----:B------:R-:W-:-:S04]  /*0810*/  IMAD.MOV.U32 R10, RZ, RZ, R9 ;  /* 0x000000ffff0a7224 */ /* 0x000fc800078e0009 */
[----:B------:R-:W-:-:S08]  /*0820*/  IMAD.WIDE.U32.X R6, R13, R15, R10, P0 ;  /* 0x0000000f0d067225 */ /* 0x000fd000000e040a */
.L_x_5:
[-CC-:B------:R-:W-:Y:S01]  /*0830*/  SHF.R.U64 R69, R6, R2.reuse, R7.reuse ;  /* 0x0000000206457219 */ /* 0x180fe20000001207 */
[----:B------:R-:W0:Y:S01]  /*0840*/  LDC R10, c[0x0][0x618] ;  /* 0x00018600ff0a7b82 */ /* 0x000e220000000800 */
[----:B------:R-:W-:Y:S01]  /*0850*/  SHF.R.U32.HI R5, RZ, R2, R7 ;  /* 0x00000002ff057219 */ /* 0x000fe20000011607 */
[----:B------:R-:W-:Y:S01]  /*0860*/  ULDC UR4, c[0x0][0x150] ;  /* 0x0000540000047ab9 */ /* 0x000fe20000000800 */
[----:B------:R-:W-:Y:S01]  /*0870*/  IADD3 R9, P0, RZ, -R69, RZ ;  /* 0x80000045ff097210 */ /* 0x000fe20007f1e0ff */
[----:B------:R-:W-:Y:S01]  /*0880*/  IMAD.MOV.U32 R19, RZ, RZ, R17 ;  /* 0x000000ffff137224 */ /* 0x000fe200078e0011 */
[----:B------:R-:W-:-:S03]  /*0890*/  I2FP.F32.U32 R2, R4 ;  /* 0x0000000400027245 */ /* 0x000fc60000201000 */
[----:B------:R-:W1:Y:S01]  /*08a0*/  LDC.64 R28, c[0x0][0x640] ;  /* 0x00019000ff1c7b82 */ /* 0x000e620000000a00 */
[----:B------:R-:W-:Y:S02]  /*08b0*/  IMAD.X R11, RZ, RZ, ~R5, P0 ;  /* 0x000000ffff0b7224 */ /* 0x000fe400000e0e05 */
[----:B------:R-:W-:Y:S01]  /*08c0*/  FMUL R2, R2, UR4 ;  /* 0x0000000402027c20 */ /* 0x000fe20008400000 */
[----:B------:R-:W-:Y:S01]  /*08d0*/  IMAD.WIDE.U32 R6, R9, R20, R18 ;  /* 0x0000001409067225 */ /* 0x000fe200078e0012 */
[----:B------:R-:W-:-:S03]  /*08e0*/  ULDC UR4, c[0x0][0x154] ;  /* 0x0000550000047ab9 */ /* 0x000fc60000000800 */
[----:B------:R-:W-:Y:S01]  /*08f0*/  IMAD R8, R11, R20, RZ ;  /* 0x000000140b087224 */ /* 0x000fe200078e02ff */
[----:B------:R-:W2:Y:S01]  /*0900*/  LDC R5, c[0x0][0x144] ;  /* 0x00005100ff057b82 */ /* 0x000ea20000000800 */
[----:B------:R-:W3:Y:S02]  /*0910*/  F2I.U32.TRUNC.NTZ R2, R2 ;  /* 0x0000000200027305 */ /* 0x000ee4000020f000 */
[----:B------:R-:W-:-:S04]  /*0920*/  IMAD R9, R9, R21, R8 ;  /* 0x0000001509097224 */ /* 0x000fc800078e0208 */
[----:B------:R-:W-:Y:S01]  /*0930*/  IMAD.IADD R7, R7, 0x1, R9 ;  /* 0x0000000107077824 */ /* 0x000fe200078e0209 */
[----:B------:R-:W4:Y:S01]  /*0940*/  LDC R22, c[0x0][0x608] ;  /* 0x00018200ff167b82 */ /* 0x000f220000000800 */
[----:B------:R-:W-:-:S03]  /*0950*/  MOV R9, 0xffffffff ;  /* 0xffffffff00097802 */ /* 0x000fc60000000f00 */
[-CC-:B0-----:R-:W-:Y:S02]  /*0960*/  SHF.R.U64 R20, R6, R10.reuse, R7.reuse ;  /* 0x0000000a06147219 */ /* 0x181fe40000001207 */
[----:B------:R-:W-:Y:S02]  /*0970*/  I2FP.F32.U32 R6, R3 ;  /* 0x0000000300067245 */ /* 0x000fe40000201000 */
[----:B------:R-:W0:Y:S01]  /*0980*/  LDC R26, c[0x0][0x658] ;  /* 0x00019600ff1a7b82 */ /* 0x000e220000000800 */
[----:B-1----:R-:W-:Y:S01]  /*0990*/  ISETP.NE.U32.AND P0, PT, R28, RZ, PT ;  /* 0x000000ff1c00720c */ /* 0x002fe20003f05070 */
[----:B---3--:R-:W-:Y:S02]  /*09a0*/  IMAD.MOV R8, RZ, RZ, -R2 ;  /* 0x000000ffff087224 */ /* 0x008fe400078e0a02 */
[----:B------:R-:W-:Y:S01]  /*09b0*/  FMUL R6, R6, UR4 ;  /* 0x0000000406067c20 */ /* 0x000fe20008400000 */
[----:B------:R-:W-:Y:S02]  /*09c0*/  SHF.R.U32.HI R7, RZ, R10, R7 ;  /* 0x0000000aff077219 */ /* 0x000fe40000011607 */
[----:B------:R-:W-:Y:S01]  /*09d0*/  ISETP.NE.AND.EX P0, PT, R29, RZ, PT, P0 ;  /* 0x000000ff1d00720c */ /* 0x000fe20003f05300 */
[----:B------:R1:W3:Y:S01]  /*09e0*/  F2I.U32.TRUNC.NTZ R13, R6 ;  /* 0x00000006000d7305 */ /* 0x0002e2000020f000 */
[----:B------:R-:W1:Y:S01]  /*09f0*/  LDC R14, c[0x0][0x148] ;  /* 0x00005200ff0e7b82 */ /* 0x000e620000000800 */
[----:B--2---:R-:W-:-:S07]  /*0a00*/  IMAD R2, R5, R8, R4 ;  /* 0x0000000805027224 */ /* 0x004fce00078e0204 */
[----:B------:R-:W2:Y:S01]  /*0a10*/  LDC R24, c[0x0][0x600] ;  /* 0x00018000ff187b82 */ /* 0x000ea20000000800 */
[-CC-:B----4-:R-:W-:Y:S02]  /*0a20*/  SHF.R.U64 R30, R20, R22.reuse, R7.reuse ;  /* 0x00000016141e7219 */ /* 0x190fe40000001207 */
[----:B------:R-:W-:Y:S01]  /*0a30*/  SHF.R.U32.HI R5, RZ, R22, R7 ;  /* 0x00000016ff057219 */ /* 0x000fe20000011607 */
[----:B------:R-:W-:-:S04]  /*0a40*/  IMAD.MOV.U32 R7, RZ, RZ, 0x1 ;  /* 0x00000001ff077424 */ /* 0x000fc800078e00ff */
[----:B------:R-:W4:Y:S01]  /*0a50*/  LDC R19, c[0x0][0x648] ;  /* 0x00019200ff137b82 */ /* 0x000f220000000800 */
[-C--:B0-----:R-:W-:Y:S02]  /*0a60*/  SHF.L.U32 R4, R9, R26.reuse, RZ ;  /* 0x0000001a09047219 */ /* 0x081fe400000006ff */
[--C-:B------:R-:W-:Y:S02]  /*0a70*/  SHF.R.U64 R22, R30, R26, R5.reuse ;  /* 0x0000001a1e167219 */ /* 0x100fe40000001205 */
[----:B------:R-:W-:Y:S02]  /*0a80*/  LOP3.LUT R11, RZ, R4, RZ, 0x33, !PT ;  /* 0x00000004ff0b7212 */ /* 0x000fe400078e33ff */
[-C--:B------:R-:W-:Y:S01]  /*0a90*/  SHF.R.U32.HI R5, RZ, R26.reuse, R5 ;  /* 0x0000001aff057219 */ /* 0x080fe20000011605 */
[----:B------:R-:W0:Y:S01]  /*0aa0*/  LDC R21, c[0x0][0x638] ;  /* 0x00018e00ff157b82 */ /* 0x000e220000000800 */
[----:B------:R-:W-:Y:S01]  /*0ab0*/  SHF.L.U32 R10, R7, R26, RZ ;  /* 0x0000001a070a7219 */ /* 0x000fe200000006ff */
[----:B------:R-:W-:-:S06]  /*0ac0*/  IMAD.MOV.U32 R4, RZ, RZ, R22 ;  /* 0x000000ffff047224 */ /* 0x000fcc00078e0016 */
[----:B------:R-:W0:Y:S01]  /*0ad0*/  LDC R23, c[0x0][0x610] ;  /* 0x00018400ff177b82 */ /* 0x000e220000000800 */
[----:B-1-3--:R-:W-:Y:S05]  /*0ae0*/  @!P0 BRA `(.L_x_6) ;  /* 0x0000000000288947 */ /* 0x00afea0003800000 */
[----:B------:R-:W1:Y:S02]  /*0af0*/  LDC R9, c[0x0][0x64c] ;  /* 0x00019300ff097b82 */ /* 0x000e640000000800 */
[----:B-1----:R-:W-:-:S05]  /*0b00*/  IADD3 R9, P0, R22, R9, RZ ;  /* 0x0000000916097210 */ /* 0x002fca0007f1e0ff */
        /* <DEDUP_REMOVED lines=8> */
.L_x_6:
[----:B----4-:R-:W-:Y:S01]  /*0b90*/  SHF.R.U64 R4, R4, R19, R5 ;  /* 0x0000001304047219 */ /* 0x010fe20000001205 */
[----:B--2---:R-:W-:Y:S01]  /*0ba0*/  VIADD R5, R24, 0xffffffff ;  /* 0xffffffff18057836 */ /* 0x004fe20000000000 */
[----:B------:R-:W-:Y:S01]  /*0bb0*/  LOP3.LUT R11, R30, R11, RZ, 0xc0, !PT ;  /* 0x0000000b1e0b7212 */ /* 0x000fe200078ec0ff */
[----:B------:R-:W-:Y:S02]  /*0bc0*/  IMAD.MOV R13, RZ, RZ, -R13 ;  /* 0x000000ffff0d7224 */ /* 0x000fe400078e0a0d */
[----:B------:R-:W-:Y:S01]  /*0bd0*/  IMAD.MOV R6, RZ, RZ, -R4 ;  /* 0x000000ffff067224 */ /* 0x000fe200078e0a04 */
[----:B------:R-:W-:Y:S01]  /*0be0*/  LOP3.LUT R5, R20, R5, RZ, 0xc0, !PT ;  /* 0x0000000514057212 */ /* 0x000fe200078ec0ff */
[----:B------:R-:W-:Y:S02]  /*0bf0*/  @P3 IMAD R2, R14, R13, R3 ;  /* 0x0000000d0e023224 */ /* 0x000fe400078e0203 */
[----:B------:R-:W-:Y:S02]  /*0c00*/  IMAD R11, R10, R4, R11 ;  /* 0x000000040a0b7224 */ /* 0x000fe400078e020b */
[----:B0-----:R-:W-:-:S02]  /*0c10*/  IMAD R3, R6, R21, R22 ;  /* 0x0000001506037224 */ /* 0x001fc400078e0216 */
[----:B------:R-:W-:Y:S02]  /*0c20*/  IMAD R2, R11, R23, R2 ;  /* 0x000000170b027224 */ /* 0x000fe400078e0202 */
[----:B------:R-:W-:Y:S02]  /*0c30*/  IMAD R3, R3, R24, R5 ;  /* 0x0000001803037224 */ /* 0x000fe400078e0205 */
[----:B------:R-:W-:-:S03]  /*0c40*/  IMAD.MOV.U32 R6, RZ, RZ, 0x1 ;  /* 0x00000001ff067424 */ /* 0x000fc600078e00ff */
[----:B------:R-:W-:Y:S02]  /*0c50*/  SEL R68, R3, R2, !P3 ;  /* 0x0000000203447207 */ /* 0x000fe40005800000 */
[----:B------:R-:W-:-:S07]  /*0c60*/  SEL R71, R2, R3, !P3 ;  /* 0x0000000302477207 */ /* 0x000fce0005800000 */
.L_x_4:
[----:B------:R-:W-:-:S08]  /*0c70*/  NOP ;  /* 0x0000000000007918 */ /* 0x000fd00000000000 */
[----:B------:R-:W0:Y:S02]  /*0c80*/  USETMAXREG.TRY_ALLOC.CTAPOOL UP0, 0xe8 ;  /* 0x000000e8000079c8 */ /* 0x000e240008000600 */
[----:B0-----:R-:W-:-:S13]  /*0c90*/  PLOP3.LUT P0, PT, PT, PT, UP0, 0x80, 0x0 ;  /* 0x000000000000781c */ /* 0x001fda0003f0f008 */
[----:B------:R-:W-:Y:S05]  /*0ca0*/  @!P0 BRA `(.L_x_4) ;  /* 0xfffffffc00f08947 */ /* 0x000fea000383ffff */
[----:B------:R-:W-:Y:S01]  /*0cb0*/  ULDC.64 UR4, c[0x0][0x598] ;  /* 0x0001660000047ab9 */ /* 0x000fe20000000a00 */
[----:B------:R-:W-:Y:S01]  /*0cc0*/  ULDC.64 UR36, c[0x0][0x208] ;  /* 0x0000820000247ab9 */ /* 0x000fe20000000a00 */
[----:B------:R-:W-:-:S04]  /*0cd0*/  ISETP.NE.U32.AND P0, PT, RZ, UR4, PT ;  /* 0x00000004ff007c0c */ /* 0x000fc8000bf05070 */
[----:B------:R-:W-:-:S13]  /*0ce0*/  ISETP.NE.AND.EX P0, PT, RZ, UR5, PT, P0 ;  /* 0x00000005ff007c0c */ /* 0x000fda000bf05300 */
[----:B------:R-:W-:Y:S05]  /*0cf0*/  @!P0 BRA `(.L_x_7) ;  /* 0x00000000001c8947 */ /* 0x000fea0003800000 */
[----:B------:R-:W0:Y:S02]  /*0d00*/  LDC.64 R2, c[0x0][0x598] ;  /* 0x00016600ff027b82 */ /* 0x000e240000000a00 */
[----:B0-----:R-:W2:Y:S02]  /*0d10*/  LDG.E.64 R2, desc[UR36][R2.64] ;  /* 0x0000002402027981 */ /* 0x001ea4000c1e1b00 */
[----:B--2---:R-:W-:-:S04]  /*0d20*/  ISETP.NE.U32.AND P0, PT, R2, RZ, PT ;  /* 0x000000ff0200720c */ /* 0x004fc80003f05070 */
[----:B------:R-:W-:-:S13]  /*0d30*/  ISETP.NE.AND.EX P0, PT, R3, RZ, PT, P0 ;  /* 0x000000ff0300720c */ /* 0x000fda0003f05300 */
[----:B------:R-:W-:Y:S05]  /*0d40*/  @!P0 BRA `(.L_x_7) ;  /* 0x0000000000088947 */ /* 0x000fea0003800000 */
[----:B------:R0:W5:Y:S01]  /*0d50*/  LD.E R56, desc[UR36][R2.64] ;  /* 0x0000002402387980 */ /* 0x000162000c101900 */
[----:B------:R-:W-:Y:S05]  /*0d60*/  BRA `(.L_x_8) ;  /* 0x0000000000247947 */ /* 0x000fea0003800000 */
.L_x_7:
[----:B------:R-:W-:Y:S02]  /*0d70*/  ULDC.64 UR4, c[0x0][0x588] ;  /* 0x0001620000047ab9 */ /* 0x000fe40000000a00 */
[----:B------:R-:W-:-:S04]  /*0d80*/  ISETP.NE.U32.AND P0, PT, RZ, UR4, PT ;  /* 0x00000004ff007c0c */ /* 0x000fc8000bf05070 */
[----:B------:R-:W-:-:S13]  /*0d90*/  ISETP.NE.AND.EX P0, PT, RZ, UR5, PT, P0 ;  /* 0x00000005ff007c0c */ /* 0x000fda000bf05300 */
[----:B------:R-:W-:Y:S05]  /*0da0*/  @!P0 BRA `(.L_x_9) ;  /* 0x00000000000c8947 */ /* 0x000fea0003800000 */
[----:B------:R-:W0:Y:S02]  /*0db0*/  LDC.64 R56, c[0x0][0x588] ;  /* 0x00016200ff387b82 */ /* 0x000e240000000a00 */
[----:B0-----:R1:W5:Y:S01]  /*0dc0*/  LDG.E R56, desc[UR36][R56.64] ;  /* 0x0000002438387981 */ /* 0x001362000c1e1900 */
[----:B------:R-:W-:Y:S05]  /*0dd0*/  BRA `(.L_x_8) ;  /* 0x0000000000087947 */ /* 0x000fea0003800000 */
.L_x_9:
[----:B------:R-:W-:Y:S02]  /*0de0*/  ULDC UR4, c[0x0][0x580] ;  /* 0x0001600000047ab9 */ /* 0x000fe40000000800 */
[----:B------:R-:W-:-:S07]  /*0df0*/  IMAD.U32 R56, RZ, RZ, UR4 ;  /* 0x00000004ff387e24 */ /* 0x000fce000f8e00ff */
.L_x_8:
[----:B------:R-:W-:Y:S02]  /*0e00*/  ULDC.64 UR4, c[0x0][0x5a0] ;  /* 0x0001680000047ab9 */ /* 0x000fe40000000a00 */
[----:B------:R-:W-:-:S04]  /*0e10*/  ISETP.NE.U32.AND P0, PT, RZ, UR4, PT ;  /* 0x00000004ff007c0c */ /* 0x000fc8000bf05070 */
[----:B------:R-:W-:-:S13]  /*0e20*/  ISETP.NE.AND.EX P0, PT, RZ, UR5, PT, P0 ;  /* 0x00000005ff007c0c */ /* 0x000fda000bf05300 */
[----:B------:R-:W-:Y:S05]  /*0e30*/  @!P0 BRA `(.L_x_10) ;  /* 0x00000000001c8947 */ /* 0x000fea0003800000 */
[----:B0-----:R-:W0:Y:S02]  /*0e40*/  LDC.64 R2, c[0x0][0x5a0] ;  /* 0x00016800ff027b82 */ /* 0x001e240000000a00 */
[----:B0-----:R-:W2:Y:S02]  /*0e50*/  LDG.E.64 R2, desc[UR36][R2.64] ;  /* 0x0000002402027981 */ /* 0x001ea4000c1e1b00 */
[----:B--2---:R-:W-:-:S04]  /*0e60*/  ISETP.NE.U32.AND P0, PT, R2, RZ, PT ;  /* 0x000000ff0200720c */ /* 0x004fc80003f05070 */
[----:B------:R-:W-:-:S13]  /*0e70*/  ISETP.NE.AND.EX P0, PT, R3, RZ, PT, P0 ;  /* 0x000000ff0300720c */ /* 0x000fda0003f05300 */
[----:B------:R-:W-:Y:S05]  /*0e80*/  @!P0 BRA `(.L_x_10) ;  /* 0x0000000000088947 */ /* 0x000fea0003800000 */
[----:B-1----:R0:W5:Y:S01]  /*0e90*/  LD.E R57, desc[UR36][R2.64] ;  /* 0x0000002402397980 */ /* 0x002162000c101900 */
[----:B------:R-:W-:Y:S05]  /*0ea0*/  BRA `(.L_x_11) ;  /* 0x0000000000247947 */ /* 0x000fea0003800000 */
.L_x_10:
[----:B------:R-:W-:Y:S02]  /*0eb0*/  ULDC.64 UR4, c[0x0][0x590] ;  /* 0x0001640000047ab9 */ /* 0x000fe40000000a00 */
[----:B------:R-:W-:-:S04]  /*0ec0*/  ISETP.NE.U32.AND P0, PT, RZ, UR4, PT ;  /* 0x00000004ff007c0c */ /* 0x000fc8000bf05070 */
[----:B------:R-:W-:-:S13]  /*0ed0*/  ISETP.NE.AND.EX P0, PT, RZ, UR5, PT, P0 ;  /* 0x00000005ff007c0c */ /* 0x000fda000bf05300 */
[----:B------:R-:W-:Y:S05]  /*0ee0*/  @!P0 BRA `(.L_x_12) ;  /* 0x00000000000c8947 */ /* 0x000fea0003800000 */
[----:B0-----:R-:W1:Y:S02]  /*0ef0*/  LDC.64 R2, c[0x0][0x590] ;  /* 0x00016400ff027b82 */ /* 0x001e640000000a00 */
[----:B-1----:R1:W5:Y:S01]  /*0f00*/  LDG.E R57, desc[UR36][R2.64] ;  /* 0x0000002402397981 */ /* 0x002362000c1e1900 */
[----:B------:R-:W-:Y:S05]  /*0f10*/  BRA `(.L_x_11) ;  /* 0x0000000000087947 */ /* 0x000fea0003800000 */
.L_x_12:
[----:B------:R-:W-:Y:S02]  /*0f20*/  ULDC UR4, c[0x0][0x584] ;  /* 0x0001610000047ab9 */ /* 0x000fe40000000800 */
[----:B-1----:R-:W-:-:S07]  /*0f30*/  IMAD.U32 R57, RZ, RZ, UR4 ;  /* 0x00000004ff397e24 */ /* 0x002fce000f8e00ff */
.L_x_11:
[----:B------:R-:W-:-:S13]  /*0f40*/  LOP3.LUT P0, RZ, R6, 0xff, RZ, 0xc0, !PT ;  /* 0x000000ff06ff7812 */ /* 0x000fda000780c0ff */
[----:B------:R-:W-:Y:S05]  /*0f50*/  @!P0 EXIT ;  /* 0x000000000000894d */ /* 0x000fea0003800000 */
[----:B------:R-:W2:Y:S01]  /*0f60*/  LDC R61, c[0x0][0x658] ;  /* 0x00019600ff3d7b82 */ /* 0x000ea20000000800 */
[----:B------:R-:W-:Y:S01]  /*0f70*/  LOP3.LUT R59, R0, 0x3, RZ, 0xc0, !PT ;  /* 0x00000003003b7812 */ /* 0x000fe200078ec0ff */
[----:B------:R-:W-:Y:S01]  /*0f80*/  ULDC.64 UR4, c[0x0][0x288] ;  /* 0x0000a20000047ab9 */ /* 0x000fe20000000a00 */
[----:B------:R-:W-:Y:S01]  /*0f90*/  SHF.R.U32.HI R58, RZ, 0x2, R0 ;  /* 0x00000002ff3a7819 */ /* 0x000fe20000011600 */
[----:B------:R-:W-:Y:S01]  /*0fa0*/  IMAD.U32 R4, RZ, RZ, UR4 ;  /* 0x00000004ff047e24 */ /* 0x000fe2000f8e00ff */
[----:B------:R-:W-:Y:S01]  /*0fb0*/  LOP3.LUT R12, R12, 0x1, RZ, 0xc0, !PT ;  /* 0x000000010c0c7812 */ /* 0x000fe200078ec0ff */
[----:B01----:R-:W-:Y:S01]  /*0fc0*/  IMAD.SHL.U32 R3, R59, 0x8, RZ ;  /* 0x000000083b037824 */ /* 0x003fe200078e00ff */
[----:B------:R-:W-:Y:S01]  /*0fd0*/  LOP3.LUT R2, R58, 0x3, RZ, 0xc0, !PT ;  /* 0x000000033a027812 */ /* 0x000fe200078ec0ff */
[----:B------:R-:W0:Y:S01]  /*0fe0*/  LDC.64 R6, c[0x0][0x5c8] ;  /* 0x00017200ff067b82 */ /* 0x000e220000000a00 */
[----:B------:R-:W-:Y:S01]  /*0ff0*/  SHF.R.U32.HI R27, RZ, 0x1, R27 ;  /* 0x00000001ff1b7819 */ /* 0x000fe2000001161b */
[----:B------:R-:W-:Y:S01]  /*1000*/  IMAD.SHL.U32 R5, R12, 0x40, RZ ;  /* 0x000000400c057824 */ /* 0x000fe200078e00ff */
[----:B------:R-:W-:Y:S01]  /*1010*/  LOP3.LUT R3, R3, 0x18, R2, 0xe2, !PT ;  /* 0x0000001803037812 */ /* 0x000fe200078ee202 */
[----:B------:R-:W-:Y:S01]  /*1020*/  UIADD3 UR4, UR5, 0x3f, URZ ;  /* 0x0000003f05047890 */ /* 0x000fe2000fffe03f */
[----:B------:R-:W-:Y:S01]  /*1030*/  LOP3.LUT R2, R58, 0x7, RZ, 0xc0, !PT ;  /* 0x000000073a027812 */ /* 0x000fe200078ec0ff */
[----:B------:R-:W-:Y:S01]  /*1040*/  IMAD R59, R59, -0x2, R4 ;  /* 0xfffffffe3b3b7824 */ /* 0x000fe200078e0204 */
[----:B------:R-:W-:Y:S01]  /*1050*/  LOP3.LUT R27, R27, 0x30, RZ, 0xc0, !PT ;  /* 0x000000301b1b7812 */ /* 0x000fe200078ec0ff */
[----:B------:R-:W1:Y:S01]  /*1060*/  LDC R65, c[0x0][0x600] ;  /* 0x00018000ff417b82 */ /* 0x000e620000000800 */
[--C-:B------:R-:W-:Y:S01]  /*1070*/  LOP3.LUT R22, R5, 0x40, R2.reuse, 0xe2, !PT ;  /* 0x0000004005167812 */ /* 0x100fe200078ee202 */
[----:B------:R-:W-:Y:S01]  /*1080*/  USHF.R.S32.HI UR5, URZ, 0x1f, UR4 ;  /* 0x0000001f3f057899 */ /* 0x000fe20008011404 */
[----:B------:R-:W-:Y:S01]  /*1090*/  IADD3 R5, RZ, -R27, -R2 ;  /* 0x8000001bff057210 */ /* 0x000fe20007ffe802 */
[----:B------:R-:W-:Y:S01]  /*10a0*/  IMAD.MOV.U32 R2, RZ, RZ, -0x1 ;  /* 0xffffffffff027424 */ /* 0x000fe200078e00ff */
[----:B------:R-:W-:Y:S01]  /*10b0*/  LOP3.LUT R3, R3, 0x4, R58, 0xf8, !PT ;  /* 0x0000000403037812 */ /* 0x000fe200078ef83a */
[----:B------:R-:W-:Y:S01]  /*10c0*/  IMAD.SHL.U32 R60, R0, 0x20, RZ ;  /* 0x00000020003c7824 */ /* 0x000fe200078e00ff */
[----:B------:R-:W-:Y:S01]  /*10d0*/  ULEA.HI UR5, UR5, UR4, URZ, 0x6 ;  /* 0x0000000405057291 */ /* 0x000fe2000f8f303f */
[----:B------:R-:W-:Y:S01]  /*10e0*/  IMAD.MOV.U32 R4, RZ, RZ, 0x1 ;  /* 0x00000001ff047424 */ /* 0x000fe200078e00ff */
[----:B--2---:R-:W-:Y:S01]  /*10f0*/  SHF.L.U32 R66, R2, R61, RZ ;  /* 0x0000003d02427219 */ /* 0x004fe200000006ff */
[----:B------:R-:W-:Y:S01]  /*1100*/  IMAD R5, R12, -0x40, R5 ;  /* 0xffffffc00c057824 */ /* 0x000fe200078e0205 */
[----:B------:R-:W-:Y:S01]  /*1110*/  LOP3.LUT R2, R0, 0x80, RZ, 0xc0, !PT ;  /* 0x0000008000027812 */ /* 0x000fe200078ec0ff */
[----:B------:R-:W-:Y:S01]  /*1120*/  ULDC UR4, c[0x0][0x284] ;  /* 0x0000a10000047ab9 */ /* 0x000fe20000000800 */
[----:B------:R-:W-:Y:S01]  /*1130*/  USHF.R.S32.HI UR40, URZ, 0x6, UR5 ;  /* 0x000000063f287899 */ /* 0x000fe20008011405 */
[----:B------:R-:W-:Y:S01]  /*1140*/  LOP3.LUT P0, RZ, R58, 0x4, RZ, 0xc0, !PT ;  /* 0x000000043aff7812 */ /* 0x000fe2000780c0ff */
[----:B------:R-:W-:Y:S01]  /*1150*/  IMAD.SHL.U32 R64, R0, 0x2, RZ ;  /* 0x0000000200407824 */ /* 0x000fe200078e00ff */
[----:B------:R-:W-:Y:S01]  /*1160*/  LOP3.LUT R22, R22, R27, RZ, 0xfc, !PT ;  /* 0x0000001b16167212 */ /* 0x000fe200078efcff */
[----:B0-----:R-:W-:Y:S01]  /*1170*/  IMAD.SHL.U32 R63, R6, 0x8, RZ ;  /* 0x00000008063f7824 */ /* 0x001fe200078e00ff */
[----:B------:R-:W-:Y:S01]  /*1180*/  LOP3.LUT R60, R3, 0x1c00, R60, 0xf8, !PT ;  /* 0x00001c00033c7812 */ /* 0x000fe200078ef83c */
[----:B------:R-:W-:Y:S01]  /*1190*/  VIADD R67, R5, UR4 ;  /* 0x0000000405437c36 */ /* 0x000fe20008000000 */
[----:B------:R-:W-:Y:S01]  /*11a0*/  SHF.L.U32 R61, R4, R61, RZ ;  /* 0x0000003d043d7219 */ /* 0x000fe200000006ff */
[----:B------:R-:W-:Y:S01]  /*11b0*/  UIADD3 UR41, UR40, -0x1, URZ ;  /* 0xffffffff28297890 */ /* 0x000fe2000fffe03f */
[----:B------:R-:W-:Y:S01]  /*11c0*/  SHF.L.U64.HI R62, R6, 0x3, R7 ;  /* 0x00000003063e7819 */ /* 0x000fe20000010207 */
[----:B------:R-:W-:Y:S01]  /*11d0*/  UIADD3 UR42, UR40, 0x3, URZ ;  /* 0x00000003282a7890 */ /* 0x000fe2000fffe03f */
[----:B------:R-:W-:Y:S01]  /*11e0*/  LOP3.LUT R70, R16, 0x1, RZ, 0xfc, !PT ;  /* 0x0000000110467812 */ /* 0x000fe200078efcff */
[----:B-1----:R-:W-:Y:S01]  /*11f0*/  VIADD R65, R65, 0xffffffff ;  /* 0xffffffff41417836 */ /* 0x002fe20000000000 */
[----:B------:R-:W-:Y:S01]  /*1200*/  SHF.R.U32.HI R2, RZ, 0x7, R2 ;  /* 0x00000007ff027819 */ /* 0x000fe20000011602 */
[----:B------:R-:W-:Y:S01]  /*1210*/  UMOV UR38, URZ ;  /* 0x0000003f00267c82 */ /* 0x000fe20008000000 */
[----:B------:R-:W-:Y:S01]  /*1220*/  LOP3.LUT R66, RZ, R66, RZ, 0x33, !PT ;  /* 0x00000042ff427212 */ /* 0x000fe200078e33ff */
[----:B------:R-:W-:Y:S01]  /*1230*/  UMOV UR39, URZ ;  /* 0x0000003f00277c82 */ /* 0x000fe20008000000 */
[----:B------:R-:W-:-:S07]  /*1240*/  MOV R23, RZ ;  /* 0x000000ff00177202 */ /* 0x000fce0000000f00 */
.L_x_105:
[----:B0-----:R-:W0:Y:S01]  /*1250*/  S2R R3, SR_CgaCtaId ;  /* 0x0000000000037919 */ /* 0x001e220000008800 */
[----:B------:R-:W-:-:S04]  /*1260*/  MOV R0, 0x400 ;  /* 0x0000040000007802 */ /* 0x000fc80000000f00 */
[----:B0-----:R-:W-:-:S05]  /*1270*/  LEA R24, R3, R0, 0x18 ;  /* 0x0000000003187211 */ /* 0x001fca00078ec0ff */
[----:B------:R-:W-:-:S05]  /*1280*/  VIADD R0, R24, 0x800 ;  /* 0x0000080018007836 */ /* 0x000fca0000000000 */
[----:B------:R-:W-:-:S13]  /*1290*/  LOP3.LUT P0, RZ, R0, 0x9f, RZ, 0xc0, !PT ;  /* 0x0000009f00ff7812 */ /* 0x000fda000780c0ff */
[----:B-1234-:R-:W-:Y:S05]  /*12a0*/  @!P0 BRA `(.L_x_13) ;  /* 0x0000000000408947 */ /* 0x01efea0003800000 */
[----:B------:R-:W-:Y:S01]  /*12b0*/  MOV R0, 0x0 ;  /* 0x0000000000007802 */ /* 0x000fe20000000f00 */
[----:B------:R-:W-:Y:S01]  /*12c0*/  ULDC.64 UR4, c[0x4][0x70] ;  /* 0x01001c0000047ab9 */ /* 0x000fe20000000a00 */
[----:B------:R-:W-:Y:S01]  /*12d0*/  ULDC.64 UR6, c[0x4][0x8] ;  /* 0x0100020000067ab9 */ /* 0x000fe20000000a00 */
[----:B------:R-:W-:Y:S01]  /*12e0*/  IMAD.U32 R4, RZ, RZ, UR4 ;  /* 0x00000004ff047e24 */ /* 0x000fe2000f8e00ff */
[----:B------:R0:W1:Y:S01]  /*12f0*/  LDC.64 R14, c[0x4][R0] ;  /* 0x01000000000e7b82 */ /* 0x0000620000000a00 */
[----:B------:R-:W-:Y:S01]  /*1300*/  IMAD.U32 R5, RZ, RZ, UR5 ;  /* 0x00000005ff057e24 */ /* 0x000fe2000f8e00ff */
[----:B------:R-:W-:Y:S01]  /*1310*/  ULDC.64 UR4, c[0x4][0x78] ;  /* 0x01001e0000047ab9 */ /* 0x000fe20000000a00 */
[----:B------:R-:W-:Y:S02]  /*1320*/  IMAD.U32 R10, RZ, RZ, UR6 ;  /* 0x00000006ff0a7e24 */ /* 0x000fe4000f8e00ff */
[----:B------:R-:W-:Y:S02]  /*1330*/  IMAD.U32 R6, RZ, RZ, UR4 ;  /* 0x00000004ff067e24 */ /* 0x000fe4000f8e00ff */
[----:B------:R-:W-:-:S02]  /*1340*/  IMAD.U32 R7, RZ, RZ, UR5 ;  /* 0x00000005ff077e24 */ /* 0x000fc4000f8e00ff */
[----:B------:R-:W-:Y:S02]  /*1350*/  IMAD.U32 R11, RZ, RZ, UR7 ;  /* 0x00000007ff0b7e24 */ /* 0x000fe4000f8e00ff */
[----:B------:R-:W-:Y:S02]  /*1360*/  IMAD.MOV.U32 R8, RZ, RZ, 0x70 ;  /* 0x00000070ff087424 */ /* 0x000fe400078e00ff */
[----:B------:R-:W-:Y:S02]  /*1370*/  IMAD.MOV.U32 R12, RZ, RZ, 0x1 ;  /* 0x00000001ff0c7424 */ /* 0x000fe400078e00ff */
[----:B0-----:R-:W-:-:S07]  /*1380*/  IMAD.MOV.U32 R13, RZ, RZ, RZ ;  /* 0x000000ffff0d7224 */ /* 0x001fce00078e00ff */
[----:B------:R-:W-:-:S07]  /*1390*/  LEPC R20, `(.L_x_13) ;  /* 0x000000001014794e */ /* 0x000fce0000000000 */
[----:B-1---5:R-:W-:Y:S05]  /*13a0*/  CALL.ABS.NOINC R14 ;  /* 0x000000000e007343 */ /* 0x022fea0003c00000 */
.L_x_13:
[----:B------:R-:W-:-:S05]  /*13b0*/  VIADD R25, R24, 0x20800 ;  /* 0x0002080018197836 */ /* 0x000fca0000000000 */
[----:B------:R-:W-:-:S13]  /*13c0*/  LOP3.LUT P0, RZ, R25, 0x3ff, RZ, 0xc0, !PT ;  /* 0x000003ff19ff7812 */ /* 0x000fda000780c0ff */
[----:B------:R-:W-:Y:S05]  /*13d0*/  @!P0 BRA `(.L_x_14) ;  /* 0x00000000007c8947 */ /* 0x000fea0003800000 */
        /* <DEDUP_REMOVED lines=16> */
.L_x_15:
[----:B------:R0:W1:Y:S01]  /*14e0*/  LDC.64 R14, c[0x4][R19] ;  /* 0x01000000130e7b82 */ /* 0x0000620000000a00 */
[----:B------:R-:W-:Y:S01]  /*14f0*/  ULDC.64 UR4, c[0x4][0x70] ;  /* 0x01001c0000047ab9 */ /* 0x000fe20000000a00 */
[----:B------:R-:W-:Y:S01]  /*1500*/  ULDC.64 UR6, c[0x4][0x10] ;  /* 0x0100040000067ab9 */ /* 0x000fe20000000a00 */
[----:B------:R-:W-:Y:S01]  /*1510*/  IMAD.U32 R4, RZ, RZ, UR4 ;  /* 0x00000004ff047e24 */ /* 0x000fe2000f8e00ff */
[----:B------:R-:W-:Y:S01]  /*1520*/  MOV R5, UR5 ;  /* 0x0000000500057c02 */ /* 0x000fe20008000f00 */
        /* <DEDUP_REMOVED lines=9> */
[----:B-1----:R-:W-:Y:S05]  /*15c0*/  CALL.ABS.NOINC R14 ;  /* 0x000000000e007343 */ /* 0x002fea0003c00000 */
.L_x_14:
[----:B------:R-:W-:Y:S01]  /*15d0*/  UMOV UR4, 0xffffffff ;  /* 0xffffffff00047882 */ /* 0x000fe20000000000 */
[----:B------:R-:W-:Y:S02]  /*15e0*/  ISETP.NE.AND P0, PT, R70, 0x3, PT ;  /* 0x000000034600780c */ /* 0x000fe40003f05270 */
[----:B------:R-:W-:Y:S11]  /*15f0*/  BRA.DIV UR4, `(.L_x_16) ;  /* 0x0000005a04587947 */ /* 0x000ff6000b800000 */
.L_x_133:
[----:B------:R-:W-:Y:S05]  /*1600*/  @!P0 BRA `(.L_x_17) ;  /* 0x0000000000048947 */ /* 0x000fea0003800000 */
[----:B------:R-:W-:Y:S01]  /*1610*/  BPT.TRAP 0x1 ;  /* 0x000000040000795c */ /* 0x000fe20000300000 */
.L_x_17:
[----:B------:R-:W-:Y:S02]  /*1620*/  IMAD.U32 R0, RZ, RZ, UR38 ;  /* 0x00000026ff007e24 */ /* 0x000fe4000f8e00ff */
[----:B------:R-:W-:-:S03]  /*1630*/  IMAD.U32 R3, RZ, RZ, UR39 ;  /* 0x00000027ff037e24 */ /* 0x000fc6000f8e00ff */
[----:B------:R-:W-:Y:S01]  /*1640*/  SHF.L.U32 R0, R0, 0x1f, RZ ;  /* 0x0000001f00007819 */ /* 0x000fe200000006ff */
[----:B------:R-:W-:-:S04]  /*1650*/  IMAD R3, R3, 0x8, R24 ;  /* 0x0000000803037824 */ /* 0x000fc800078e0218 */
[----:B------:R0:W1:Y:S01]  /*1660*/  SYNCS.PHASECHK.TRANS64.TRYWAIT P1, [R3+URZ], R0 ;  /* 0x00000000030075a7 */ /* 0x000062000802017f */
[----:B------:R-:W-:Y:S05]  /*1670*/  @!P0 BRA `(.L_x_18) ;  /* 0x0000000000048947 */ /* 0x000fea0003800000 */
[----:B------:R-:W-:Y:S01]  /*1680*/  BPT.TRAP 0x1 ;  /* 0x000000040000795c */ /* 0x000fe20000300000 */
.L_x_18:
[----:B-1----:R-:W-:Y:S05]  /*1690*/  @P1 BRA `(.L_x_19) ;  /* 0x0000000000081947 */ /* 0x002fea0003800000 */
[----:B------:R-:W1:Y:S02]  /*16a0*/  SYNCS.PHASECHK.TRANS64.TRYWAIT P1, [R3+URZ], R0 ;  /* 0x00000000030075a7 */ /* 0x000e64000802017f */
[----:B-1----:R-:W-:Y:S05]  /*16b0*/  @!P1 BRA `(.L_x_20) ;  /* 0x0000005800489947 */ /* 0x002fea0003800000 */
.L_x_19:
[----:B------:R-:W-:-:S04]  /*16c0*/  UIADD3 UR4, UR39, 0x1, URZ ;  /* 0x0000000127047890 */ /* 0x000fc8000fffe03f */
[----:B------:R-:W-:Y:S02]  /*16d0*/  UISETP.NE.AND UP0, UPT, UR4, 0x4, UPT ;  /* 0x000000040400788c */ /* 0x000fe4000bf05270 */
[----:B01----:R-:W-:Y:S02]  /*16e0*/  IMAD.U32 R0, RZ, RZ, UR4 ;  /* 0x00000004ff007e24 */ /* 0x003fe4000f8e00ff */
[----:B------:R-:W-:Y:S02]  /*16f0*/  USEL UR4, URZ, 0x1, UP0 ;  /* 0x000000013f047887 */ /* 0x000fe40008000000 */
[----:B------:R-:W-:Y:S02]  /*1700*/  PLOP3.LUT P1, PT, PT, PT, UP0, 0x80, 0x0 ;  /* 0x000000000000781c */ /* 0x000fe40003f2f008 */
[----:B------:R-:W-:Y:S02]  /*1710*/  ULOP3.LUT UR4, UR38, UR4, URZ, 0x3c, !UPT ;  /* 0x0000000426047292 */ /* 0x000fe4000f8e3c3f */
[----:B------:R-:W-:-:S04]  /*1720*/  SEL R0, R0, RZ, P1 ;  /* 0x000000ff00007207 */ /* 0x000fc80000800000 */
[----:B------:R-:W-:Y:S01]  /*1730*/  IMAD.U32 R10, RZ, RZ, UR4 ;  /* 0x00000004ff0a7e24 */ /* 0x000fe2000f8e00ff */
[----:B------:R-:W-:Y:S06]  /*1740*/  @!P0 BRA `(.L_x_21) ;  /* 0x0000000000048947 */ /* 0x000fec0003800000 */
[----:B------:R-:W-:Y:S01]  /*1750*/  BPT.TRAP 0x1 ;  /* 0x000000040000795c */ /* 0x000fe20000300000 */
.L_x_21:
[----:B------:R-:W-:Y:S01]  /*1760*/  IMAD.U32 R3, RZ, RZ, UR39 ;  /* 0x00000027ff037e24 */ /* 0x000fe2000f8e00ff */
[----:B------:R-:W-:Y:S02]  /*1770*/  LOP3.LUT P2, RZ, R58, 0x4, RZ, 0xc0, !PT ;  /* 0x000000043aff7812 */ /* 0x000fe4000784c0ff */
[----:B------:R-:W-:Y:S01]  /*1780*/  SHF.L.U32 R6, R10, 0x1f, RZ ;  /* 0x0000001f0a067819 */ /* 0x000fe200000006ff */
[----:B------:R-:W-:-:S04]  /*1790*/  IMAD R3, R3, 0x2000, R60 ;  /* 0x0000200003037824 */ /* 0x000fc800078e023c */
[--C-:B------:R-:W-:Y:S02]  /*17a0*/  IMAD R4, R3, 0x4, R24.reuse ;  /* 0x0000000403047824 */ /* 0x100fe400078e0218 */
[----:B------:R-:W-:Y:S02]  /*17b0*/  IMAD R3, R0, 0x8, R24 ;  /* 0x0000000800037824 */ /* 0x000fe400078e0218 */
[C---:B------:R-:W-:Y:S02]  /*17c0*/  VIADD R7, R4.reuse, 0x800 ;  /* 0x0000080004077836 */ /* 0x040fe40000000000 */
[----:B------:R-:W-:Y:S01]  /*17d0*/  VIADD R5, R4, 0x890 ;  /* 0x0000089004057836 */ /* 0x000fe20000000000 */
[----:B------:R0:W1:Y:S01]  /*17e0*/  SYNCS.PHASECHK.TRANS64.TRYWAIT P1, [R3+URZ], R6 ;  /* 0x00000006030075a7 */ /* 0x000062000802017f */
[----:B------:R-:W-:Y:S01]  /*17f0*/  @P2 VIADD R5, R7, 0x70 ;  /* 0x0000007007052836 */ /* 0x000fe20000000000 */
[----:B------:R0:W2:Y:S06]  /*1800*/  LDS R72, [R4+0x800] ;  /* 0x0008000004487984 */ /* 0x0000ac0000000800 */
[----:B------:R-:W-:Y:S05]  /*1810*/  WARPSYNC.ALL ;  /* 0x0000000000007948 */ /* 0x000fea0003800000 */
[----:B------:R-:W-:Y:S01]  /*1820*/  LDS R73, [R4+0x1000] ;  /* 0x0010000004497984 */ /* 0x000fe20000000800 */
[----:B------:R-:W-:-:S03]  /*1830*/  ISETP.NE.AND P2, PT, RZ, UR41, PT ;  /* 0x00000029ff007c0c */ /* 0x000fc6000bf45270 */
[----:B------:R-:W-:Y:S04]  /*1840*/  LDS R76, [R4+0x900] ;  /* 0x00090000044c7984 */ /* 0x000fe80000000800 */
[----:B------:R-:W-:Y:S04]  /*1850*/  LDS R77, [R4+0x1100] ;  /* 0x00110000044d7984 */ /* 0x000fe80000000800 */
[----:B------:R-:W-:Y:S04]  /*1860*/  LDS R74, [R5] ;  /* 0x00000000054a7984 */ /* 0x000fe80000000800 */
[----:B------:R-:W2:Y:S04]  /*1870*/  LDS R75, [R5+0x800] ;  /* 0x00080000054b7984 */ /* 0x000ea80000000800 */
[----:B------:R-:W-:Y:S04]  /*1880*/  LDS R78, [R5+0x100] ;  /* 0x00010000054e7984 */ /* 0x000fe80000000800 */
[----:B------:R-:W3:Y:S01]  /*1890*/  LDS R79, [R5+0x900] ;  /* 0x00090000054f7984 */ /* 0x000ee20000000800 */
[----:B------:R-:W-:Y:S01]  /*18a0*/  R2UR UR4, R25 ;  /* 0x00000000190472ca */ /* 0x000fe200000e0000 */
[----:B------:R-:W-:Y:S01]  /*18b0*/  UMOV UR7, 0x40000040 ;  /* 0x4000004000077882 */ /* 0x000fe20000000000 */
[----:B--2---:R-:W-:Y:S01]  /*18c0*/  WARPGROUP.ARRIVE ;  /* 0x00000000000079c5 */ /* 0x004fe20000000000 */
[----:B------:R-:W-:-:S10]  /*18d0*/  UMOV UR11, 0x40000040 ;  /* 0x40000040000b7882 */ /* 0x000fd40000000000 */
[----:B------:R-:W-:-:S04]  /*18e0*/  USHF.R.U32.HI UR4, URZ, 0x4, UR4 ;  /* 0x000000043f047899 */ /* 0x000fc80008011604 */
[----:B------:R-:W-:-:S04]  /*18f0*/  ULOP3.LUT UR4, UR4, 0x3fff, URZ, 0xc0, !UPT ;  /* 0x00003fff04047892 */ /* 0x000fc8000f8ec03f */
[----:B------:R-:W-:-:S04]  /*1900*/  ULOP3.LUT UR4, UR4, 0x10000, URZ, 0xfc, !UPT ;  /* 0x0001000004047892 */ /* 0x000fc8000f8efc3f */
[----:B------:R-:W-:-:S04]  /*1910*/  ULEA UR6, UR39, UR4, 0xa ;  /* 0x0000000427067291 */ /* 0x000fc8000f8e503f */
[----:B------:R-:W-:-:S05]  /*1920*/  UIADD3 UR8, UR6, 0x2, URZ ;  /* 0x0000000206087890 */ /* 0x000fca000fffe03f */
[----:B------:R-:W-:Y:S01]  /*1930*/  HGMMA.64x64x8.F32.TF32 R24, R72, gdesc[UR4], RZ, !UPT, gsb0 ;  /* 0x04e0000448187df0 */ /* 0x000fe2000c0028ff */
[----:B------:R-:W-:Y:S01]  /*1940*/  UMOV UR7, 0x40000040 ;  /* 0x4000004000077882 */ /* 0x000fe20000000000 */
[----:B------:R-:W-:Y:S01]  /*1950*/  UMOV UR10, UR8 ;  /* 0x00000008000a7c82 */ /* 0x000fe20008000000 */
[----:B------:R-:W-:Y:S01]  /*1960*/  UIADD3 UR8, UR6, 0x4, URZ ;  /* 0x0000000406087890 */ /* 0x000fe2000fffe03f */
[----:B------:R-:W-:Y:S02]  /*1970*/  WARPGROUP.DEPBAR.LE gsb0, 0x0 ;  /* 0x00008000000079c5 */ /* 0x000fe40000010000 */
[----:B---3--:R-:W-:-:S06]  /*1980*/  WARPGROUP.ARRIVE ;  /* 0x00000000000079c5 */ /* 0x008fcc0000000000 */
[----:B------:R-:W-:Y:S01]  /*1990*/  HGMMA.64x64x8.F32.TF32 R24, R76, gdesc[UR8], R24, gsb0 ;  /* 0x04e000084c187df0 */ /* 0x000fe20008002818 */
[----:B------:R-:W-:Y:S01]  /*19a0*/  UMOV UR10, UR8 ;  /* 0x00000008000a7c82 */ /* 0x000fe20008000000 */
[----:B------:R-:W-:Y:S01]  /*19b0*/  UMOV UR11, 0x40000040 ;  /* 0x40000040000b7882 */ /* 0x000fe20000000000 */
[----:B------:R-:W-:Y:S01]  /*19c0*/  UIADD3 UR8, UR6, 0x6, URZ ;  /* 0x0000000606087890 */ /* 0x000fe2000fffe03f */
[----:B------:R-:W-:Y:S02]  /*19d0*/  WARPGROUP.DEPBAR.LE gsb0, 0x0 ;  /* 0x00008000000079c5 */ /* 0x000fe40000010000 */
[----:B------:R-:W-:Y:S04]  /*19e0*/  LDS R72, [R4+0xa00] ;  /* 0x000a000004487984 */ /* 0x000fe80000000800 */
[----:B------:R-:W-:Y:S04]  /*19f0*/  LDS R73, [R4+0x1200] ;  /* 0x0012000004497984 */ /* 0x000fe80000000800 */
[----:B------:R-:W-:Y:S04]  /*1a00*/  LDS R74, [R5+0x200] ;  /* 0x00020000054a7984 */ /* 0x000fe80000000800 */
[----:B------:R-:W2:Y:S02]  /*1a10*/  LDS R75, [R5+0xa00] ;  /* 0x000a0000054b7984 */ /* 0x000ea40000000800 */
[----:B--2---:R-:W-:-:S06]  /*1a20*/  WARPGROUP.ARRIVE ;  /* 0x00000000000079c5 */ /* 0x004fcc0000000000 */
        /* <DEDUP_REMOVED lines=23> */
[----:B------:R-:W-:Y:S02]  /*1ba0*/  UIADD3 UR8, UR6, 0x204, URZ ;  /* 0x0000020406087890 */ /* 0x000fe4000fffe03f */
        /* <DEDUP_REMOVED lines=10> */
[----:B------:R-:W-:Y:S02]  /*1c50*/  WARPGROUP.DEPBAR.LE gsb0, 0x0 ;  /* 0x00008000000079c5 */ /* 0x000fe40000010000 */
[----:B------:R-:W-:Y:S04]  /*1c60*/  LDS R72, [R4+0xe00] ;  /* 0x000e000004487984 */ /* 0x000fe80000000800 */
[----:B------:R-:W-:Y:S04]  /*1c70*/  LDS R73, [R4+0x1600] ;  /* 0x0016000004497984 */ /* 0x000fe80000000800 */
[----:B------:R-:W-:Y:S04]  /*1c80*/  LDS R74, [R5+0x600] ;  /* 0x00060000054a7984 */ /* 0x000fe80000000800 */
[----:B------:R-:W2:Y:S02]  /*1c90*/  LDS R75, [R5+0xe00] ;  /* 0x000e0000054b7984 */ /* 0x000ea40000000800 */
[----:B--2---:R-:W-:-:S06]  /*1ca0*/  WARPGROUP.ARRIVE ;  /* 0x00000000000079c5 */ /* 0x004fcc0000000000 */
[----:B------:R-:W-:Y:S03]  /*1cb0*/  HGMMA.64x64x8.F32.TF32 R24, R72, gdesc[UR8], R24, gsb0 ;  /* 0x04e0000848187df0 */ /* 0x000fe60008002818 */
        /* <DEDUP_REMOVED lines=8> */
[----:B------:R-:W-:Y:S05]  /*1d40*/  @!P2 BRA `(.L_x_22) ;  /* 0x000000100010a947 */ /* 0x000fea0003800000 */
[----:B------:R-:W-:Y:S05]  /*1d50*/  @!P0 BRA `(.L_x_23) ;  /* 0x0000000000048947 */ /* 0x000fea0003800000 */
[----:B------:R-:W-:Y:S01]  /*1d60*/  BPT.TRAP 0x1 ;  /* 0x000000040000795c */ /* 0x000fe20000300000 */
.L_x_23:
[----:B-1----:R-:W-:Y:S05]  /*1d70*/  @P1 BRA `(.L_x_24) ;  /* 0x0000000000181947 */ /* 0x002fea0003800000 */
[----:B------:R-:W1:Y:S01]  /*1d80*/  S2UR UR6, SR_CgaCtaId ;  /* 0x00000000000679c3 */ /* 0x000e620000008800 */
[----:B------:R-:W-:Y:S02]  /*1d90*/  UMOV UR5, 0x400 ;  /* 0x0000040000057882 */ /* 0x000fe40000000000 */
[----:B-1----:R-:W-:-:S06]  /*1da0*/  ULEA UR5, UR6, UR5, 0x18 ;  /* 0x0000000506057291 */ /* 0x002fcc000f8ec03f */
[----:B0-----:R-:W-:-:S04]  /*1db0*/  LEA R3, R0, UR5, 0x3 ;  /* 0x0000000500037c11 */ /* 0x001fc8000f8e18ff */
[----:B------:R-:W0:Y:S02]  /*1dc0*/  SYNCS.PHASECHK.TRANS64.TRYWAIT P1, [R3+URZ], R6 ;  /* 0x00000006030075a7 */ /* 0x000e24000802017f */
[----:B0-----:R-:W-:Y:S05]  /*1dd0*/  @!P1 BRA `(.L_x_25) ;  /* 0x0000005000949947 */ /* 0x001fea0003800000 */
.L_x_24:
[----:B------:R-:W1:Y:S01]  /*1de0*/  S2UR UR6, SR_CgaCtaId ;  /* 0x00000000000679c3 */ /* 0x000e620000008800 */
[----:B------:R-:W-:Y:S01]  /*1df0*/  IMAD.SHL.U32 R7, R0, 0x2000, RZ ;  /* 0x0000200000077824 */ /* 0x000fe200078e00ff */
[----:B------:R-:W-:Y:S01]  /*1e00*/  UMOV UR5, 0x400 ;  /* 0x0000040000057882 */ /* 0x000fe20000000000 */
[----:B------:R-:W-:-:S03]  /*1e10*/  LOP3.LUT P1, RZ, R58, 0x4, RZ, 0xc0, !PT ;  /* 0x000000043aff7812 */ /* 0x000fc6000782c0ff */
[----:B0-----:R-:W-:Y:S01]  /*1e20*/  IADD3 R3, R60, R7, RZ ;  /* 0x000000073c037210 */ /* 0x001fe20007ffe0ff */
[----:B-1----:R-:W-:-:S03]  /*1e30*/  ULEA UR7, UR6, UR5, 0x18 ;  /* 0x0000000506077291 */ /* 0x002fc6000f8ec03f */
[----:B------:R-:W-:-:S03]  /*1e40*/  UMOV UR5, UR39 ;  /* 0x0000002700057c82 */ /* 0x000fc60008000000 */
[----:B------:R-:W-:-:S05]  /*1e50*/  LEA R3, R3, UR7, 0x2 ;  /* 0x0000000703037c11 */ /* 0x000fca000f8e10ff */
[C---:B------:R-:W-:Y:S01]  /*1e60*/  VIADD R5, R3.reuse, 0x800 ;  /* 0x0000080003057836 */ /* 0x040fe20000000000 */
[----:B------:R0:W1:Y:S01]  /*1e70*/  LDS R76, [R3+0x800] ;  /* 0x00080000034c7984 */ /* 0x0000620000000800 */
[----:B------:R-:W-:Y:S02]  /*1e80*/  VIADD R4, R3, 0x890 ;  /* 0x0000089003047836 */ /* 0x000fe40000000000 */
[----:B------:R-:W-:Y:S01]  /*1e90*/  @P1 VIADD R4, R5, 0x70 ;  /* 0x0000007005041836 */ /* 0x000fe20000000000 */
[----:B------:R0:W2:Y:S01]  /*1ea0*/  LDS R77, [R3+0x1000] ;  /* 0x00100000034d7984 */ /* 0x0000a20000000800 */
[----:B------:R-:W3:Y:S03]  /*1eb0*/  LDC R5, c[0x0][0x28c] ;  /* 0x0000a300ff057b82 */ /* 0x000ee60000000800 */
[----:B------:R0:W4:Y:S04]  /*1ec0*/  LDS R78, [R4] ;  /* 0x00000000044e7984 */ /* 0x0001280000000800 */
[----:B------:R0:W0:Y:S01]  /*1ed0*/  LDS R79, [R4+0x800] ;  /* 0x00080000044f7984 */ /* 0x0000220000000800 */
[----:B---3--:R-:W-:-:S13]  /*1ee0*/  ISETP.GE.AND P1, PT, R5, 0x81, PT ;  /* 0x000000810500780c */ /* 0x008fda0003f26270 */
[----:B012-4-:R-:W-:Y:S05]  /*1ef0*/  @!P1 BRA `(.L_x_26) ;  /* 0x0000000800189947 */ /* 0x017fea0003800000 */
[----:B------:R-:W-:Y:S01]  /*1f00*/  R2UR UR9, R0 ;  /* 0x00000000000972ca */ /* 0x000fe200000e0000 */
[----:B------:R-:W-:Y:S01]  /*1f10*/  IMAD.U32 R3, RZ, RZ, UR41 ;  /* 0x00000029ff037e24 */ /* 0x000fe2000f8e00ff */
[----:B------:R-:W-:-:S13]  /*1f20*/  UMOV UR5, UR39 ;  /* 0x0000002700057c82 */ /* 0x000fda0008000000 */
.L_x_34:
[----:B------:R-:W-:-:S04]  /*1f30*/  UIADD3 UR6, UR9, 0x1, URZ ;  /* 0x0000000109067890 */ /* 0x000fc8000fffe03f */
[----:B------:R-:W-:-:S04]  /*1f40*/  UISETP.NE.AND UP0, UPT, UR6, 0x4, UPT ;  /* 0x000000040600788c */ /* 0x000fc8000bf05270 */
[----:B------:R-:W-:Y:S02]  /*1f50*/  USEL UR7, URZ, 0x1, UP0 ;  /* 0x000000013f077887 */ /* 0x000fe40008000000 */
[----:B------:R-:W-:-:S04]  /*1f60*/  USEL UR6, UR6, URZ, UP0 ;  /* 0x0000003f06067287 */ /* 0x000fc80008000000 */
[----:B------:R-:W-:Y:S02]  /*1f70*/  LOP3.LUT R10, R10, UR7, RZ, 0x3c, !PT ;  /* 0x000000070a0a7c12 */ /* 0x000fe4000f8e3cff */
[----:B------:R-:W-:Y:S01]  /*1f80*/  IMAD.U32 R0, RZ, RZ, UR6 ;  /* 0x00000006ff007e24 */ /* 0x000fe2000f8e00ff */
[----:B0-----:R-:W-:Y:S06]  /*1f90*/  @!P0 BRA `(.L_x_27) ;  /* 0x0000000000048947 */ /* 0x001fec0003800000 */
[----:B------:R-:W-:Y:S01]  /*1fa0*/  BPT.TRAP 0x1 ;  /* 0x000000040000795c */ /* 0x000fe20000300000 */
.L_x_27:
[----:B------:R-:W0:Y:S01]  /*1fb0*/  S2UR UR6, SR_CgaCtaId ;  /* 0x00000000000679c3 */ /* 0x000e220000008800 */
[----:B------:R-:W-:Y:S01]  /*1fc0*/  UMOV UR7, 0x400 ;  /* 0x0000040000077882 */ /* 0x000fe20000000000 */
[----:B------:R-:W-:Y:S01]  /*1fd0*/  SHF.L.U32 R9, R10, 0x1f, RZ ;  /* 0x0000001f0a097819 */ /* 0x000fe200000006ff */
[----:B------:R-:W-:Y:S02]  /*1fe0*/  ULEA UR8, UR9, UR4, 0xa ;  /* 0x0000000409087291 */ /* 0x000fe4000f8e503f */
[----:B------:R-:W-:Y:S01]  /*1ff0*/  IMAD.U32 R5, RZ, RZ, UR9 ;  /* 0x00000009ff057e24 */ /* 0x000fe2000f8e00ff */
[----:B------:R-:W-:Y:S01]  /*2000*/  UMOV UR11, 0x40000040 ;  /* 0x40000040000b7882 */ /* 0x000fe20000000000 */
[----:B------:R-:W-:Y:S02]  /*2010*/  LOP3.LUT P3, RZ, R58, 0x4, RZ, 0xc0, !PT ;  /* 0x000000043aff7812 */ /* 0x000fe4000786c0ff */
[----:B------:R-:W-:Y:S01]  /*2020*/  IMAD R4, R5, 0x2000, R60 ;  /* 0x0000200005047824 */ /* 0x000fe200078e023c */
[----:B------:R-:W-:Y:S01]  /*2030*/  UMOV UR10, UR8 ;  /* 0x00000008000a7c82 */ /* 0x000fe20008000000 */
[----:B0-----:R-:W-:-:S02]  /*2040*/  ULEA UR7, UR6, UR7, 0x18 ;  /* 0x0000000706077291 */ /* 0x001fc4000f8ec03f */
[----:B------:R-:W-:-:S04]  /*2050*/  UIADD3 UR6, UR8, 0x2, URZ ;  /* 0x0000000208067890 */ /* 0x000fc8000fffe03f */
[----:B------:R-:W-:Y:S02]  /*2060*/  LEA R8, R0, UR7, 0x3 ;  /* 0x0000000700087c11 */ /* 0x000fe4000f8e18ff */
[----:B------:R-:W-:Y:S02]  /*2070*/  LEA R6, R4, UR7, 0x2 ;  /* 0x0000000704067c11 */ /* 0x000fe4000f8e10ff */
[----:B------:R0:W1:Y:S01]  /*2080*/  SYNCS.PHASECHK.TRANS64.TRYWAIT P1, [R8+URZ], R9 ;  /* 0x00000009080075a7 */ /* 0x000062000802017f */
[----:B------:R-:W-:Y:S02]  /*2090*/  WARPGROUP.ARRIVE ;  /* 0x00000000000079c5 */ /* 0x000fe40000000000 */
[C---:B------:R-:W-:Y:S02]  /*20a0*/  VIADD R4, R6.reuse, 0x900 ;  /* 0x0000090006047836 */ /* 0x040fe40000000000 */
[----:B------:R-:W-:Y:S02]  /*20b0*/  VIADD R5, R6, 0x990 ;  /* 0x0000099006057836 */ /* 0x000fe40000000000 */
[----:B------:R-:W-:Y:S01]  /*20c0*/  HGMMA.64x64x8.F32.TF32 R24, R76, gdesc[UR8], R24, gsb0 ;  /* 0x04e000084c187df0 */ /* 0x000fe20008002818 */
[----:B------:R-:W-:Y:S01]  /*20d0*/  @P3 VIADD R5, R4, 0x70 ;  /* 0x0000007004053836 */ /* 0x000fe20000000000 */
[----:B------:R-:W-:Y:S01]  /*20e0*/  UMOV UR10, UR6 ;  /* 0x00000006000a7c82 */ /* 0x000fe20008000000 */
[----:B------:R-:W-:Y:S01]  /*20f0*/  UMOV UR11, 0x40000040 ;  /* 0x40000040000b7882 */ /* 0x000fe20000000000 */
[----:B------:R-:W-:-:S02]  /*2100*/  WARPGROUP.DEPBAR.LE gsb0, 0x0 ;  /* 0x00008000000079c5 */ /* 0x000fc40000010000 */
[----:B------:R-:W-:Y:S04]  /*2110*/  LDS R72, [R6+0x900] ;  /* 0x0009000006487984 */ /* 0x000fe80000000800 */
[----:B------:R-:W-:Y:S04]  /*2120*/  LDS R73, [R6+0x1100] ;  /* 0x0011000006497984 */ /* 0x000fe80000000800 */
[----:B------:R-:W-:Y:S04]  /*2130*/  LDS R74, [R5] ;  /* 0x00000000054a7984 */ /* 0x000fe80000000800 */
[----:B------:R-:W2:Y:S02]  /*2140*/  LDS R75, [R5+0x800] ;  /* 0x00080000054b7984 */ /* 0x000ea40000000800 */
[----:B--2---:R-:W-:-:S06]  /*2150*/  WARPGROUP.ARRIVE ;  /* 0x00000000000079c5 */ /* 0x004fcc0000000000 */
[----:B------:R-:W-:Y:S03]  /*2160*/  HGMMA.64x64x8.F32.TF32 R24, R72, gdesc[UR8], R24, gsb0 ;  /* 0x04e0000848187df0 */ /* 0x000fe60008002818 */
[----:B------:R-:W-:Y:S02]  /*2170*/  WARPGROUP.DEPBAR.LE gsb0, 0x0 ;  /* 0x00008000000079c5 */ /* 0x000fe40000010000 */
[----:B------:R0:W2:Y:S04]  /*2180*/  LDS R72, [R6+0xa00] ;  /* 0x000a000006487984 */ /* 0x0000a80000000800 */
[----:B------:R0:W3:Y:S04]  /*2190*/  LDS R73, [R6+0x1200] ;  /* 0x0012000006497984 */ /* 0x0000e80000000800 */
[----:B------:R0:W4:Y:S04]  /*21a0*/  LDS R74, [R5+0x100] ;  /* 0x00010000054a7984 */ /* 0x0001280000000800 */
[----:B------:R0:W0:Y:S01]  /*21b0*/  LDS R75, [R5+0x900] ;  /* 0x00090000054b7984 */ /* 0x0000220000000800 */
[----:B-1----:R-:W-:Y:S05]  /*21c0*/  @!P0 BRA `(.L_x_28) ;  /* 0x0000000000048947 */ /* 0x002fea0003800000 */
[----:B------:R-:W-:Y:S01]  /*21d0*/  BPT.TRAP 0x1 ;  /* 0x000000040000795c */ /* 0x000fe20000300000 */
.L_x_28:
[----:B------:R-:W-:Y:S01]  /*21e0*/  ULEA UR6, UR5, UR7, 0x3 ;  /* 0x0000000705067291 */ /* 0x000fe2000f8e183f */
[----:B------:R-:W-:-:S03]  /*21f0*/  ISETP.GT.U32.AND P2, PT, R16, 0x1, PT ;  /* 0x000000011000780c */ /* 0x000fc60003f44070 */
[----:B------:R-:W-:-:S04]  /*2200*/  UIADD3 UR6, UR6, 0x20, URZ ;  /* 0x0000002006067890 */ /* 0x000fc8000fffe03f */
[----:B------:R-:W-:-:S09]  /*2210*/  UPRMT UR6, URZ, 0x654, UR6 ;  /* 0x000006543f067896 */ /* 0x000fd20008000006 */
[----:B------:R-:W-:Y:S01]  /*2220*/  SYNCS.ARRIVE.TRANS64.RED.A1T0 RZ, [UR6], RZ ;  /* 0x000000ffffff79a7 */ /* 0x000fe20008100406 */
[----:B------:R-:W-:Y:S05]  /*2230*/  @P2 BRA `(.L_x_29) ;  /* 0x0000000000042947 */ /* 0x000fea0003800000 */
[----:B------:R-:W-:Y:S01]  /*2240*/  BPT.TRAP 0x1 ;  /* 0x000000040000795c */ /* 0x000fe20000300000 */
.L_x_29:
[----:B------:R-:W-:Y:S01]  /*2250*/  UIADD3 UR6, UR8, 0x4, URZ ;  /* 0x0000000408067890 */ /* 0x000fe2000fffe03f */
[----:B0-234-:R-:W-:Y:S01]  /*2260*/  WARPGROUP.ARRIVE ;  /* 0x00000000000079c5 */ /* 0x01dfe20000000000 */
[----:B------:R-:W-:Y:S01]  /*2270*/  UMOV UR11, 0x40000040 ;  /* 0x40000040000b7882 */ /* 0x000fe20000000000 */
[----:B------:R-:W-:-:S04]  /*2280*/  UIADD3 UR5, UR5, 0x1, URZ ;  /* 0x0000000105057890 */ /* 0x000fc8000fffe03f */
[----:B------:R-:W-:Y:S01]  /*2290*/  UMOV UR10, UR6 ;  /* 0x00000006000a7c82 */ /* 0x000fe20008000000 */
[----:B------:R-:W-:Y:S02]  /*22a0*/  UIADD3 UR6, UR8, 0x6, URZ ;  /* 0x0000000608067890 */ /* 0x000fe4000fffe03f */
[----:B------:R-:W-:Y:S01]  /*22b0*/  HGMMA.64x64x8.F32.TF32 R24, R72, gdesc[UR8], R24, gsb0 ;  /* 0x04e0000848187df0 */ /* 0x000fe20008002818 */
[----:B------:R-:W-:Y:S01]  /*22c0*/  UMOV UR11, 0x40000040 ;  /* 0x40000040000b7882 */ /* 0x000fe20000000000 */
[----:B------:R-:W-:-:S03]  /*22d0*/  UISETP.NE.AND UP0, UPT, UR5, 0x4, UPT ;  /* 0x000000040500788c */ /* 0x000fc6000bf05270 */
[----:B------:R-:W-:Y:S01]  /*22e0*/  UMOV UR10, UR6 ;  /* 0x00000006000a7c82 */ /* 0x000fe20008000000 */
[----:B------:R-:W-:Y:S02]  /*22f0*/  UIADD3 UR6, UR8, 0x200, URZ ;  /* 0x0000020008067890 */ /* 0x000fe4000fffe03f */
[----:B------:R-:W-:Y:S01]  /*2300*/  USEL UR5, UR5, URZ, UP0 ;  /* 0x0000003f05057287 */ /* 0x000fe20008000000 */
[----:B------:R-:W-:Y:S02]  /*2310*/  WARPGROUP.DEPBAR.LE gsb0, 0x0 ;  /* 0x00008000000079c5 */ /* 0x000fe40000010000 */
[----:B------:R-:W-:Y:S04]  /*2320*/  LDS R72, [R6+0xb00] ;  /* 0x000b000006487984 */ /* 0x000fe80000000800 */
[----:B------:R-:W-:Y:S04]  /*2330*/  LDS R73, [R6+0x1300] ;  /* 0x0013000006497984 */ /* 0x000fe80000000800 */
[----:B------:R-:W-:Y:S04]  /*2340*/  LDS R74, [R5+0x200] ;  /* 0x00020000054a7984 */ /* 0x000fe80000000800 */
[----:B------:R-:W0:Y:S02]  /*2350*/  LDS R75, [R5+0xa00] ;  /* 0x000a0000054b7984 */ /* 0x000e240000000800 */
[----:B0-----:R-:W-:-:S06]  /*2360*/  WARPGROUP.ARRIVE ;  /* 0x00000000000079c5 */ /* 0x001fcc0000000000 */
        /* <DEDUP_REMOVED lines=23> */
[----:B------:R-:W-:Y:S02]  /*24e0*/  WARPGROUP.DEPBAR.LE gsb0, 0x0 ;  /* 0x00008000000079c5 */ /* 0x000fe40000010000 */
[----:B------:R-:W-:Y:S04]  /*24f0*/  LDS R72, [R6+0xe00] ;  /* 0x000e000006487984 */ /* 0x000fe80000000800 */
[----:B------:R-:W-:Y:S04]  /*2500*/  LDS R73, [R6+0x1600] ;  /* 0x0016000006497984 */ /* 0x000fe80000000800 */
[----:B------:R-:W-:Y:S04]  /*2510*/  LDS R74, [R5+0x500] ;  /* 0x00050000054a7984 */ /* 0x000fe80000000800 */
[----:B------:R-:W0:Y:S02]  /*2520*/  LDS R75, [R5+0xd00] ;  /* 0x000d0000054b7984 */ /* 0x000e240000000800 */
[----:B0-----:R-:W-:-:S06]  /*2530*/  WARPGROUP.ARRIVE ;  /* 0x00000000000079c5 */ /* 0x001fcc0000000000 */
[----:B------:R-:W-:Y:S03]  /*2540*/  HGMMA.64x64x8.F32.TF32 R24, R72, gdesc[UR8], R24, gsb0 ;  /* 0x04e0000848187df0 */ /* 0x000fe60008002818 */
[----:B------:R-:W-:Y:S02]  /*2550*/  WARPGROUP.DEPBAR.LE gsb0, 0x0 ;  /* 0x00008000000079c5 */ /* 0x000fe40000010000 */
[----:B------:R0:W1:Y:S04]  /*2560*/  LDS R72, [R6+0xf00] ;  /* 0x000f000006487984 */ /* 0x0000680000000800 */
[----:B------:R0:W2:Y:S04]  /*2570*/  LDS R73, [R6+0x1700] ;  /* 0x0017000006497984 */ /* 0x0000a80000000800 */
[----:B------:R0:W3:Y:S04]  /*2580*/  LDS R74, [R5+0x600] ;  /* 0x00060000054a7984 */ /* 0x0000e80000000800 */
[----:B------:R0:W4:Y:S01]  /*2590*/  LDS R75, [R5+0xe00] ;  /* 0x000e0000054b7984 */ /* 0x0001220000000800 */
[----:B------:R-:W-:Y:S05]  /*25a0*/  @!P0 BRA `(.L_x_30) ;  /* 0x0000000000048947 */ /* 0x000fea0003800000 */
[----:B------:R-:W-:Y:S01]  /*25b0*/  BPT.TRAP 0x1 ;  /* 0x000000040000795c */ /* 0x000fe20000300000 */
.L_x_30:
[----:B------:R-:W-:Y:S01]  /*25c0*/  IMAD.SHL.U32 R7, R0, 0x2000, RZ ;  /* 0x0000200000077824 */ /* 0x000fe200078e00ff */
[----:B------:R-:W-:Y:S03]  /*25d0*/  BSSY B0, `(.L_x_31) ;  /* 0x0000009000007945 */ /* 0x000fe60003800000 */
[----:B------:R-:W-:-:S05]  /*25e0*/  IMAD.IADD R4, R60, 0x1, R7 ;  /* 0x000000013c047824 */ /* 0x000fca00078e0207 */
[----:B0-----:R-:W-:-:S05]  /*25f0*/  LEA R5, R4, UR7, 0x2 ;  /* 0x0000000704057c11 */ /* 0x001fca000f8e10ff */
[C---:B------:R-:W-:Y:S02]  /*2600*/  VIADD R6, R5.reuse, 0x800 ;  /* 0x0000080005067836 */ /* 0x040fe40000000000 */
[----:B------:R-:W-:Y:S02]  /*2610*/  VIADD R4, R5, 0x890 ;  /* 0x0000089005047836 */ /* 0x000fe40000000000 */
[----:B------:R-:W-:Y:S01]  /*2620*/  @P3 VIADD R4, R6, 0x70 ;  /* 0x0000007006043836 */ /* 0x000fe20000000000 */
[----:B------:R-:W-:Y:S06]  /*2630*/  @P1 BRA `(.L_x_32) ;  /* 0x0000000000081947 */ /* 0x000fec0003800000 */
[----:B------:R-:W0:Y:S02]  /*2640*/  SYNCS.PHASECHK.TRANS64.TRYWAIT P1, [R8+URZ], R9 ;  /* 0x00000009080075a7 */ /* 0x000e24000802017f */
[----:B0-----:R-:W-:Y:S05]  /*2650*/  @!P1 BRA `(.L_x_33) ;  /* 0x0000004800889947 */ /* 0x001fea0003800000 */
.L_x_32:
[----:B------:R-:W-:Y:S05]  /*2660*/  BSYNC B0 ;  /* 0x0000000000007941 */ /* 0x000fea0003800000 */
.L_x_31:
[----:B------:R0:W0:Y:S01]  /*2670*/  LDS R76, [R5+0x800] ;  /* 0x00080000054c7984 */ /* 0x0000220000000800 */
[----:B------:R-:W-:Y:S05]  /*2680*/  WARPSYNC.ALL ;  /* 0x0000000000007948 */ /* 0x000fea0003800000 */
[----:B------:R0:W0:Y:S04]  /*2690*/  LDS R77, [R5+0x1000] ;  /* 0x00100000054d7984 */ /* 0x0000280000000800 */
[----:B------:R0:W0:Y:S04]  /*26a0*/  LDS R78, [R4] ;  /* 0x00000000044e7984 */ /* 0x0000280000000800 */
[----:B------:R0:W0:Y:S01]  /*26b0*/  LDS R79, [R4+0x800] ;  /* 0x00080000044f7984 */ /* 0x0000220000000800 */
[----:B------:R-:W-:Y:S01]  /*26c0*/  UIADD3 UR6, UR8, 0x206, URZ ;  /* 0x0000020608067890 */ /* 0x000fe2000fffe03f */
[----:B-1234-:R-:W-:Y:S01]  /*26d0*/  WARPGROUP.ARRIVE ;  /* 0x00000000000079c5 */ /* 0x01efe20000000000 */
[----:B------:R-:W-:Y:S01]  /*26e0*/  UMOV UR11, 0x40000040 ;  /* 0x40000040000b7882 */ /* 0x000fe20000000000 */
[C---:B------:R-:W-:Y:S01]  /*26f0*/  ISETP.GT.AND P1, PT, R3.reuse, 0x2, PT ;  /* 0x000000020300780c */ /* 0x040fe20003f24270 */
[----:B------:R-:W-:Y:S01]  /*2700*/  VIADD R3, R3, 0xffffffff ;  /* 0xffffffff03037836 */ /* 0x000fe20000000000 */
[----:B------:R-:W-:-:S02]  /*2710*/  R2UR UR9, R0 ;  /* 0x00000000000972ca */ /* 0x000fc400000e0000 */
[----:B------:R-:W-:-:S11]  /*2720*/  UMOV UR10, UR6 ;  /* 0x00000006000a7c82 */ /* 0x000fd60008000000 */
[----:B------:R-:W-:Y:S03]  /*2730*/  HGMMA.64x64x8.F32.TF32 R24, R72, gdesc[UR8], R24, gsb0 ;  /* 0x04e0000848187df0 */ /* 0x000fe60008002818 */
[----:B------:R-:W-:Y:S02]  /*2740*/  WARPGROUP.DEPBAR.LE gsb0, 0x0 ;  /* 0x00008000000079c5 */ /* 0x000fe40000010000 */
[----:B------:R-:W-:Y:S05]  /*2750*/  @P1 BRA `(.L_x_34) ;  /* 0xfffffff400f41947 */ /* 0x000fea000383ffff */
.L_x_26:
[----:B0-----:R-:W-:Y:S01]  /*2760*/  IMAD.MOV.U32 R5, RZ, RZ, 0x40000040 ;  /* 0x40000040ff057424 */ /* 0x001fe200078e00ff */
[----:B------:R-:W-:Y:S01]  /*2770*/  LEA R4, R0, UR4, 0xa ;  /* 0x0000000400047c11 */ /* 0x000fe2000f8e50ff */
[----:B------:R-:W-:Y:S01]  /*2780*/  WARPGROUP.ARRIVE ;  /* 0x00000000000079c5 */ /* 0x000fe20000000000 */
[----:B------:R-:W-:Y:S01]  /*2790*/  IMAD.IADD R7, R60, 0x1, R7 ;  /* 0x000000013c077824 */ /* 0x000fe200078e0207 */
[----:B------:R-:W-:Y:S02]  /*27a0*/  LOP3.LUT P1, RZ, R58, 0x4, RZ, 0xc0, !PT ;  /* 0x000000043aff7812 */ /* 0x000fe4000782c0ff */
[----:B------:R-:W-:Y:S02]  /*27b0*/  R2UR UR10, R4 ;  /* 0x00000000040a72ca */ /* 0x000fe400000e0000 */
[----:B------:R-:W-:Y:S02]  /*27c0*/  R2UR UR11, R5 ;  /* 0x00000000050b72ca */ /* 0x000fe400000e0000 */
[----:B------:R-:W-:Y:S01]  /*27d0*/  LEA R3, R7, UR7, 0x2 ;  /* 0x0000000707037c11 */ /* 0x000fe2000f8e10ff */
[----:B------:R-:W-:-:S04]  /*27e0*/  IMAD.MOV.U32 R7, RZ, RZ, 0x40000040 ;  /* 0x40000040ff077424 */ /* 0x000fc800078e00ff */
[C---:B------:R-:W-:Y:S02]  /*27f0*/  VIADD R6, R3.reuse, 0x900 ;  /* 0x0000090003067836 */ /* 0x040fe40000000000 */
[----:B------:R-:W-:-:S03]  /*2800*/  VIADD R0, R3, 0x990 ;  /* 0x0000099003007836 */ /* 0x000fc60000000000 */
[----:B------:R-:W-:Y:S01]  /*2810*/  @P1 IADD3 R0, R6, 0x70, RZ ;  /* 0x0000007006001810 */ /* 0x000fe20007ffe0ff */
[----:B------:R-:W-:Y:S01]  /*2820*/  HGMMA.64x64x8.F32.TF32 R24, R76, gdesc[UR8], R24, gsb0 ;  /* 0x04e000084c187df0 */ /* 0x000fe20008002818 */
[----:B------:R-:W-:Y:S01]  /*2830*/  VIADD R6, R4, 0x2 ;  /* 0x0000000204067836 */ /* 0x000fe20000000000 */
[----:B------:R-:W-:-:S04]  /*2840*/  R2UR UR11, R7 ;  /* 0x00000000070b72ca */ /* 0x000fc800000e0000 */
[----:B------:R-:W-:Y:S01]  /*2850*/  R2UR UR10, R6 ;  /* 0x00000000060a72ca */ /* 0x000fe200000e0000 */
[----:B------:R-:W-:Y:S02]  /*2860*/  WARPGROUP.DEPBAR.LE gsb0, 0x0 ;  /* 0x00008000000079c5 */ /* 0x000fe40000010000 */
[----:B------:R-:W-:Y:S04]  /*2870*/  LDS R72, [R3+0x900] ;  /* 0x0009000003487984 */ /* 0x000fe80000000800 */
[----:B------:R-:W-:Y:S04]  /*2880*/  LDS R73, [R3+0x1100] ;  /* 0x0011000003497984 */ /* 0x000fe80000000800 */
[----:B------:R-:W-:Y:S04]  /*2890*/  LDS R74, [R0] ;  /* 0x00000000004a7984 */ /* 0x000fe80000000800 */
        /* <DEDUP_REMOVED lines=10> */
.L_x_35:
[----:B------:R-:W-:Y:S01]  /*2940*/  ULEA UR4, UR5, UR7, 0x3 ;  /* 0x0000000705047291 */ /* 0x000fe2000f8e183f */
[----:B------:R-:W-:-:S03]  /*2950*/  ISETP.GT.U32.AND P1, PT, R16, 0x1, PT ;  /* 0x000000011000780c */ /* 0x000fc60003f24070 */
[----:B------:R-:W-:-:S04]  /*2960*/  UIADD3 UR4, UR4, 0x20, URZ ;  /* 0x0000002004047890 */ /* 0x000fc8000fffe03f */
[----:B------:R-:W-:-:S09]  /*2970*/  UPRMT UR4, URZ, 0x654, UR4 ;  /* 0x000006543f047896 */ /* 0x000fd20008000004 */
[----:B------:R-:W-:Y:S01]  /*2980*/  SYNCS.ARRIVE.TRANS64.RED.A1T0 RZ, [UR4], RZ ;  /* 0x000000ffffff79a7 */ /* 0x000fe20008100404 */
[----:B------:R-:W-:Y:S05]  /*2990*/  @P1 BRA `(.L_x_36) ;  /* 0x0000000000041947 */ /* 0x000fea0003800000 */
[----:B------:R-:W-:Y:S01]  /*29a0*/  BPT.TRAP 0x1 ;  /* 0x000000040000795c */ /* 0x000fe20000300000 */
.L_x_36:
[----:B------:R-:W-:Y:S01]  /*29b0*/  VIADD R6, R4, 0x4 ;  /* 0x0000000404067836 */ /* 0x000fe20000000000 */
[----:B-1234-:R-:W-:Y:S01]  /*29c0*/  WARPGROUP.ARRIVE ;  /* 0x00000000000079c5 */ /* 0x01efe20000000000 */
[----:B------:R-:W-:Y:S02]  /*29d0*/  IMAD.MOV.U32 R7, RZ, RZ, 0x40000040 ;  /* 0x40000040ff077424 */ /* 0x000fe400078e00ff */
[----:B------:R-:W-:Y:S01]  /*29e0*/  IMAD.MOV.U32 R5, RZ, RZ, 0x40000040 ;  /* 0x40000040ff057424 */ /* 0x000fe200078e00ff */
[----:B------:R-:W-:Y:S01]  /*29f0*/  R2UR UR6, R6 ;  /* 0x00000000060672ca */ /* 0x000fe200000e0000 */
[----:B------:R-:W-:Y:S01]  /*2a00*/  VIADD R6, R4, 0x6 ;  /* 0x0000000604067836 */ /* 0x000fe20000000000 */
[----:B------:R-:W-:Y:S01]  /*2a10*/  R2UR UR7, R7 ;  /* 0x00000000070772ca */ /* 0x000fe200000e0000 */
[----:B------:R-:W-:-:S12]  /*2a20*/  IMAD.MOV.U32 R7, RZ, RZ, 0x40000040 ;  /* 0x40000040ff077424 */ /* 0x000fd800078e00ff */
[----:B------:R-:W-:Y:S01]  /*2a30*/  HGMMA.64x64x8.F32.TF32 R24, R72, gdesc[UR4], R24, gsb0 ;  /* 0x04e0000448187df0 */ /* 0x000fe20008002818 */
[----:B------:R-:W-:Y:S01]  /*2a40*/  R2UR UR6, R6 ;  /* 0x00000000060672ca */ /* 0x000fe200000e0000 */
[----:B------:R-:W-:Y:S01]  /*2a50*/  VIADD R6, R4, 0x200 ;  /* 0x0000020004067836 */ /* 0x000fe20000000000 */
[----:B------:R-:W-:Y:S01]  /*2a60*/  R2UR UR7, R7 ;  /* 0x00000000070772ca */ /* 0x000fe200000e0000 */
[----:B------:R-:W-:Y:S01]  /*2a70*/  IMAD.MOV.U32 R7, RZ, RZ, 0x40000040 ;  /* 0x40000040ff077424 */ /* 0x000fe200078e00ff */
[----:B------:R-:W-:Y:S02]  /*2a80*/  WARPGROUP.DEPBAR.LE gsb0, 0x0 ;  /* 0x00008000000079c5 */ /* 0x000fe40000010000 */
[----:B------:R-:W-:Y:S04]  /*2a90*/  LDS R72, [R3+0xb00] ;  /* 0x000b000003487984 */ /* 0x000fe80000000800 */
[----:B------:R-:W-:Y:S04]  /*2aa0*/  LDS R73, [R3+0x1300] ;  /* 0x0013000003497984 */ /* 0x000fe80000000800 */
[----:B------:R-:W-:Y:S04]  /*2ab0*/  LDS R74, [R0+0x200] ;  /* 0x00020000004a7984 */ /* 0x000fe80000000800 */
[----:B------:R-:W1:Y:S02]  /*2ac0*/  LDS R75, [R0+0xa00] ;  /* 0x000a0000004b7984 */ /* 0x000e640000000800 */
[----:B-1----:R-:W-:-:S06]  /*2ad0*/  WARPGROUP.ARRIVE ;  /* 0x00000000000079c5 */ /* 0x002fcc0000000000 */
        /* <DEDUP_REMOVED lines=13> */
[C---:B------:R-:W-:Y:S01]  /*2bb0*/  VIADD R6, R4.reuse, 0x204 ;  /* 0x0000020404067836 */ /* 0x040fe20000000000 */
[----:B------:R-:W-:Y:S01]  /*2bc0*/  R2UR UR7, R7 ;  /* 0x00000000070772ca */ /* 0x000fe200000e0000 */
[----:B------:R-:W-:Y:S02]  /*2bd0*/  IMAD.MOV.U32 R7, RZ, RZ, 0x40000040 ;  /* 0x40000040ff077424 */ /* 0x000fe400078e00ff */
[----:B------:R-:W-:Y:S01]  /*2be0*/  VIADD R4, R4, 0x206 ;  /* 0x0000020604047836 */ /* 0x000fe20000000000 */
[----:B------:R-:W-:Y:S02]  /*2bf0*/  WARPGROUP.DEPBAR.LE gsb0, 0x0 ;  /* 0x00008000000079c5 */ /* 0x000fe40000010000 */
[----:B------:R-:W-:Y:S04]  /*2c00*/  LDS R72, [R3+0xd00] ;  /* 0x000d000003487984 */ /* 0x000fe80000000800 */
[----:B------:R-:W-:Y:S04]  /*2c10*/  LDS R73, [R3+0x1500] ;  /* 0x0015000003497984 */ /* 0x000fe80000000800 */
[----:B------:R-:W-:Y:S04]  /*2c20*/  LDS R74, [R0+0x400] ;  /* 0x00040000004a7984 */ /* 0x000fe80000000800 */
[----:B------:R-:W1:Y:S02]  /*2c30*/  LDS R75, [R0+0xc00] ;  /* 0x000c0000004b7984 */ /* 0x000e640000000800 */
[----:B-1----:R-:W-:-:S06]  /*2c40*/  WARPGROUP.ARRIVE ;  /* 0x00000000000079c5 */ /* 0x002fcc0000000000 */
[----:B------:R-:W-:Y:S01]  /*2c50*/  HGMMA.64x64x8.F32.TF32 R24, R72, gdesc[UR4], R24, gsb0 ;  /* 0x04e0000448187df0 */ /* 0x000fe20008002818 */
[----:B------:R-:W-:Y:S02]  /*2c60*/  R2UR UR6, R6 ;  /* 0x00000000060672ca */ /* 0x000fe400000e0000 */
[----:B------:R-:W-:Y:S01]  /*2c70*/  R2UR UR7, R7 ;  /* 0x00000000070772ca */ /* 0x000fe200000e0000 */
        /* <DEDUP_REMOVED lines=15> */
[----:B------:R-:W-:Y:S03]  /*2d70*/  HGMMA.64x64x8.F32.TF32 R24, R72, gdesc[UR4], R24, gsb0 ;  /* 0x04e0000448187df0 */ /* 0x000fe60008002818 */
[----:B------:R-:W-:Y:S02]  /*2d80*/  WARPGROUP.DEPBAR.LE gsb0, 0x0 ;  /* 0x00008000000079c5 */ /* 0x000fe40000010000 */
.L_x_22:
[----:B------:R-:W-:Y:S05]  /*2d90*/  @!P0 BRA `(.L_x_37) ;  /* 0x0000000000048947 */ /* 0x000fea0003800000 */
[----:B------:R-:W-:Y:S01]  /*2da0*/  BPT.TRAP 0x1 ;  /* 0x000000040000795c */ /* 0x000fe20000300000 */
.L_x_37:
[----:B------:R-:W2:Y:S01]  /*2db0*/  S2UR UR6, SR_CgaCtaId ;  /* 0x00000000000679c3 */ /* 0x000ea20000008800 */
[----:B------:R-:W-:Y:S01]  /*2dc0*/  UIADD3 UR4, UR42, UR39, URZ ;  /* 0x000000272a047290 */ /* 0x000fe2000fffe03f */
[----:B------:R-:W-:Y:S01]  /*2dd0*/  ISETP.GT.U32.AND P0, PT, R16, 0x1, PT ;  /* 0x000000011000780c */ /* 0x000fe20003f04070 */
[----:B------:R-:W-:Y:S02]  /*2de0*/  UMOV UR5, 0x400 ;  /* 0x0000040000057882 */ /* 0x000fe40000000000 */
[----:B------:R-:W-:-:S04]  /*2df0*/  USHF.L.U32 UR4, UR4, 0x3, URZ ;  /* 0x0000000304047899 */ /* 0x000fc8000800063f */
[----:B------:R-:W-:Y:S02]  /*2e00*/  ULOP3.LUT UR4, UR4, 0x18, URZ, 0xc0, !UPT ;  /* 0x0000001804047892 */ /* 0x000fe4000f8ec03f */
[----:B--2---:R-:W-:-:S04]  /*2e10*/  ULEA UR5, UR6, UR5, 0x18 ;  /* 0x0000000506057291 */ /* 0x004fc8000f8ec03f */
[----:B------:R-:W-:-:S04]  /*2e20*/  UIADD3 UR4, UR5, 0x20, UR4 ;  /* 0x0000002005047890 */ /* 0x000fc8000fffe004 */
[----:B------:R-:W-:-:S09]  /*2e30*/  UPRMT UR4, URZ, 0x654, UR4 ;  /* 0x000006543f047896 */ /* 0x000fd20008000004 */
[----:B------:R-:W-:Y:S01]  /*2e40*/  SYNCS.ARRIVE.TRANS64.RED.A1T0 RZ, [UR4], RZ ;  /* 0x000000ffffff79a7 */ /* 0x000fe20008100404 */
[----:B------:R-:W-:Y:S05]  /*2e50*/  @P0 BRA `(.L_x_38) ;  /* 0x0000000000040947 */ /* 0x000fea0003800000 */
[----:B------:R-:W-:Y:S01]  /*2e60*/  BPT.TRAP 0x1 ;  /* 0x000000040000795c */ /* 0x000fe20000300000 */
.L_x_38:
[----:B------:R-:W-:Y:S01]  /*2e70*/  SHF.R.S32.HI R11, RZ, 0x1f, R69 ;  /* 0x0000001fff0b7819 */ /* 0x000fe20000011445 */
[----:B------:R-:W-:Y:S01]  /*2e80*/  ULDC.64 UR4, c[0x0][0x5d0] ;  /* 0x0001740000047ab9 */ /* 0x000fe20000000a00 */
[----:B------:R-:W-:Y:S01]  /*2e90*/  IMAD.SHL.U32 R68, R68, 0x40, RZ ;  /* 0x0000004044447824 */ /* 0x000fe200078e00ff */
[----:B------:R-:W-:Y:S01]  /*2ea0*/  ULDC UR6, c[0x0][0x288] ;  /* 0x0000a20000067ab9 */ /* 0x000fe20000000800 */
[----:B------:R-:W-:-:S03]  /*2eb0*/  IMAD.WIDE R20, R71, 0x80, R22 ;  /* 0x0000008047147825 */ /* 0x000fc600078e0216 */
[C---:B0-----:R-:W-:Y:S01]  /*2ec0*/  LOP3.LUT R6, R68.reuse, 0x6, R64, 0xf8, !PT ;  /* 0x0000000644067812 */ /* 0x041fe200078ef840 */
[----:B------:R-:W-:Y:S01]  /*2ed0*/  IMAD R0, R11, UR4, RZ ;  /* 0x000000040b007c24 */ /* 0x000fe2000f8e02ff */
[----:B------:R-:W-:Y:S01]  /*2ee0*/  ISETP.GE.AND P0, PT, R68, UR6, PT ;  /* 0x0000000644007c0c */ /* 0x000fe2000bf06270 */
[----:B------:R-:W-:Y:S01]  /*2ef0*/  ULDC UR6, c[0x0][0x284] ;  /* 0x0000a10000067ab9 */ /* 0x000fe20000000800 */
[----:B------:R-:W-:Y:S01]  /*2f00*/  SHF.R.S32.HI R7, RZ, 0x1f, R6 ;  /* 0x0000001fff077819 */ /* 0x000fe20000011406 */
[----:B------:R-:W-:Y:S02]  /*2f10*/  IMAD R3, R69, UR5, R0 ;  /* 0x0000000545037c24 */ /* 0x000fe4000f8e0200 */
[----:B------:R-:W-:Y:S02]  /*2f20*/  IMAD.SHL.U32 R0, R71, 0x80, RZ ;  /* 0x0000008047007824 */ /* 0x000fe400078e00ff */
[----:B------:R-:W-:Y:S01]  /*2f30*/  IMAD.WIDE.U32 R4, R69, UR4, R6 ;  /* 0x0000000445047c25 */ /* 0x000fe2000f8e0006 */
[----:B------:R-:W-:-:S02]  /*2f40*/  ULDC.64 UR4, c[0x0][0x5c8] ;  /* 0x0001720000047ab9 */ /* 0x000fc40000000a00 */
[----:B------:R-:W-:Y:S01]  /*2f50*/  ISETP.GE.OR P0, PT, R0, UR6, P0 ;  /* 0x0000000600007c0c */ /* 0x000fe20008706670 */
[----:B------:R-:W-:Y:S02]  /*2f60*/  IMAD R9, R21, UR4, RZ ;  /* 0x0000000415097c24 */ /* 0x000fe4000f8e02ff */
[----:B------:R-:W-:Y:S02]  /*2f70*/  IMAD.IADD R5, R5, 0x1, R3 ;  /* 0x0000000105057824 */ /* 0x000fe400078e0203 */
[C---:B------:R-:W-:Y:S02]  /*2f80*/  IMAD R9, R20.reuse, UR5, R9 ;  /* 0x0000000514097c24 */ /* 0x040fe4000f8e0209 */
[----:B------:R-:W-:-:S04]  /*2f90*/  IMAD.WIDE.U32 R72, R20, UR4, R4 ;  /* 0x0000000414487c25 */ /* 0x000fc8000f8e0004 */
[----:B------:R-:W-:Y:S02]  /*2fa0*/  IMAD.MOV.U32 R71, RZ, RZ, -0x1 ;  /* 0xffffffffff477424 */ /* 0x000fe400078e00ff */
[----:B------:R-:W-:Y:S05]  /*2fb0*/  @P0 BRA `(.L_x_39) ;  /* 0x0000001800c80947 */ /* 0x000fea0003800000 */
[----:B-----5:R-:W-:Y:S01]  /*2fc0*/  FSETP.NEU.AND P0, PT, R57, RZ, PT ;  /* 0x000000ff3900720b */ /* 0x020fe20003f0d000 */
[----:B------:R-:W-:Y:S01]  /*2fd0*/  IMAD.IADD R3, R59, 0x1, -R68 ;  /* 0x000000013b037824 */ /* 0x000fe200078e0a44 */
[----:B------:R-:W-:Y:S01]  /*2fe0*/  BSSY B0, `(.L_x_39) ;  /* 0x00001af000007945 */ /* 0x000fe20003800000 */
[----:B------:R-:W-:Y:S01]  /*2ff0*/  IMAD.IADD R0, R67, 0x1, -R0 ;  /* 0x0000000143007824 */ /* 0x000fe200078e0a00 */
[----:B------:R-:W-:Y:S02]  /*3000*/  IADD3 R81, R73, R9, RZ ;  /* 0x0000000949517210 */ /* 0x000fe40007ffe0ff */
[----:B-1----:R-:W-:-:S04]  /*3010*/  ISETP.GT.AND P1, PT, R3, RZ, PT ;  /* 0x000000ff0300720c */ /* 0x002fc80003f24270 */
[----:B------:R-:W-:-:S03]  /*3020*/  ISETP.GT.AND P3, PT, R0, RZ, P1 ;  /* 0x000000ff0000720c */ /* 0x000fc60000f64270 */
[----:B------:R-:W-:Y:S10]  /*3030*/  @!P0 BRA `(.L_x_40) ;  /* 0x0000001000cc8947 */ /* 0x000ff40003800000 */
[----:B------:R-:W0:Y:S01]  /*3040*/  LDC.64 R74, c[0x0][0x5b8] ;  /* 0x00016e00ff4a7b82 */ /* 0x000e220000000a00 */
[----:B------:R-:W-:-:S07]  /*3050*/  ULDC.64 UR4, c[0x0][0x5c0] ;  /* 0x0001700000047ab9 */ /* 0x000fce0000000a00 */
[----:B------:R-:W1:Y:S08]  /*3060*/  LDC.64 R76, c[0x0][0x5b0] ;  /* 0x00016c00ff4c7b82 */ /* 0x000e700000000a00 */
[----:B------:R-:W2:Y:S01]  /*3070*/  LDC.64 R78, c[0x0][0x5a8] ;  /* 0x00016a00ff4e7b82 */ /* 0x000ea20000000a00 */
[-C--:B0-----:R-:W-:Y:S02]  /*3080*/  IMAD R4, R11, R74.reuse, RZ ;  /* 0x0000004a0b047224 */ /* 0x081fe400078e02ff */
[----:B------:R-:W-:-:S04]  /*3090*/  IMAD.WIDE.U32 R10, R69, R74, R6 ;  /* 0x0000004a450a7225 */ /* 0x000fc800078e0006 */
[----:B------:R-:W-:Y:S02]  /*30a0*/  IMAD R19, R69, R75, R4 ;  /* 0x0000004b45137224 */ /* 0x000fe400078e0204 */
[-C--:B-1----:R-:W-:Y:S02]  /*30b0*/  IMAD R4, R21, R76.reuse, RZ ;  /* 0x0000004c15047224 */ /* 0x082fe400078e02ff */
[----:B------:R-:W-:Y:S02]  /*30c0*/  IMAD.IADD R11, R11, 0x1, R19 ;  /* 0x000000010b0b7824 */ /* 0x000fe400078e0213 */
[C---:B------:R-:W-:Y:S02]  /*30d0*/  IMAD R73, R20.reuse, R77, R4 ;  /* 0x0000004d14497224 */ /* 0x040fe400078e0204 */
[----:B------:R-:W-:-:S04]  /*30e0*/  IMAD.WIDE.U32 R4, R20, R76, R10 ;  /* 0x0000004c14047225 */ /* 0x000fc800078e000a */
[----:B------:R-:W-:Y:S01]  /*30f0*/  IMAD.IADD R5, R5, 0x1, R73 ;  /* 0x0000000105057824 */ /* 0x000fe200078e0249 */
[----:B--2---:R-:W-:-:S04]  /*3100*/  LEA R12, P0, R4, R78, 0x2 ;  /* 0x0000004e040c7211 */ /* 0x004fc800078010ff */
[----:B------:R-:W-:-:S05]  /*3110*/  LEA.HI.X R13, R4, R79, R5, 0x2, P0 ;  /* 0x0000004f040d7211 */ /* 0x000fca00000f1405 */
[----:B------:R0:W2:Y:S01]  /*3120*/  @P3 LDG.E.LTC128B R68, desc[UR36][R12.64] ;  /* 0x000000240c443981 */ /* 0x0000a2000c1e1920 */
[----:B------:R-:W-:Y:S01]  /*3130*/  IMAD.WIDE.U32 R4, R20, R76, R6 ;  /* 0x0000004c14047225 */ /* 0x000fe200078e0006 */
[----:B------:R-:W-:Y:S01]  /*3140*/  SHF.L.U64.HI R9, R76, 0x3, R77 ;  /* 0x000000034c097819 */ /* 0x000fe2000001024d */
[----:B------:R-:W-:Y:S01]  /*3150*/  BSSY B1, `(.L_x_41) ;  /* 0x0000016000017945 */ /* 0x000fe20003800000 */
[----:B------:R-:W-:Y:S01]  /*3160*/  ISETP.GT.AND P1, PT, R0, 0x8, P1 ;  /* 0x000000080000780c */ /* 0x000fe20000f24270 */
[----:B------:R-:W-:Y:S02]  /*3170*/  IMAD.IADD R5, R73, 0x1, R5 ;  /* 0x0000000149057824 */ /* 0x000fe400078e0205 */
[----:B------:R-:W-:Y:S02]  /*3180*/  IMAD.SHL.U32 R8, R76, 0x8, RZ ;  /* 0x000000084c087824 */ /* 0x000fe400078e00ff */
[----:B------:R-:W-:-:S04]  /*3190*/  IMAD.WIDE.U32 R14, R69, R74, R4 ;  /* 0x0000004a450e7225 */ /* 0x000fc800078e0004 */
[----:B0-----:R-:W-:Y:S01]  /*31a0*/  IMAD.IADD R12, R19, 0x1, R15 ;  /* 0x00000001130c7824 */ /* 0x001fe200078e020f */
[----:B------:R-:W-:Y:S01]  /*31b0*/  LEA R4, P2, R14, R78, 0x2 ;  /* 0x0000004e0e047211 */ /* 0x000fe200078410ff */
[----:B------:R-:W-:Y:S01]  /*31c0*/  IMAD.WIDE.U32 R20, R20, R76, R8 ;  /* 0x0000004c14147225 */ /* 0x000fe200078e0008 */
[----:B------:R-:W-:-:S03]  /*31d0*/  LEA R8, P0, R72, UR4, 0x2 ;  /* 0x0000000448087c11 */ /* 0x000fc6000f8010ff */
[----:B------:R-:W-:Y:S01]  /*31e0*/  IMAD.IADD R73, R73, 0x1, R21 ;  /* 0x0000000149497824 */ /* 0x000fe200078e0215 */
[----:B------:R-:W-:Y:S02]  /*31f0*/  LEA.HI.X R9, R72, UR5, R81, 0x2, P0 ;  /* 0x0000000548097c11 */ /* 0x000fe400080f1451 */
[----:B------:R-:W-:Y:S01]  /*3200*/  IADD3 R13, P0, R10, R20, RZ ;  /* 0x000000140a0d7210 */ /* 0x000fe20007f1e0ff */
[----:B--2---:R-:W-:-:S04]  /*3210*/  FMUL R5, R68, R57 ;  /* 0x0000003944057220 */ /* 0x004fc80000400000 */
[----:B------:R-:W-:Y:S01]  /*3220*/  FFMA R15, R24, R56, R5 ;  /* 0x00000038180f7223 */ /* 0x000fe20000000005 */
[----:B------:R-:W-:Y:S01]  /*3230*/  LEA.HI.X R5, R14, R79, R12, 0x2, P2 ;  /* 0x0000004f0e057211 */ /* 0x000fe200010f140c */
[----:B------:R-:W-:Y:S01]  /*3240*/  IMAD.X R14, R73, 0x1, R11, P0 ;  /* 0x00000001490e7824 */ /* 0x000fe200000e060b */
[----:B------:R-:W-:Y:S02]  /*3250*/  ISETP.GT.AND P2, PT, R3, 0x1, PT ;  /* 0x000000010300780c */ /* 0x000fe40003f44270 */
[----:B------:R0:W-:Y:S01]  /*3260*/  @P3 STG.E desc[UR36][R8.64], R15 ;  /* 0x0000000f08003986 */ /* 0x0001e2000c101924 */
[----:B------:R-:W-:Y:S02]  /*3270*/  LEA R12, P3, R13, R78, 0x2 ;  /* 0x0000004e0d0c7211 */ /* 0x000fe400078610ff */
[----:B------:R-:W-:-:S13]  /*3280*/  ISETP.GT.AND P4, PT, R0, RZ, P2 ;  /* 0x000000ff0000720c */ /* 0x000fda0001784270 */
[----:B0-----:R-:W-:Y:S05]  /*3290*/  @!P4 BRA `(.L_x_42) ;  /* 0x000000000004c947 */ /* 0x001fea0003800000 */
[----:B------:R0:W5:Y:S02]  /*32a0*/  LDG.E.LTC128B R68, desc[UR36][R4.64+0x4] ;  /* 0x0000042404447981 */ /* 0x000164000c1e1920 */
.L_x_42:
[----:B------:R-:W-:Y:S05]  /*32b0*/  BSYNC B1 ;  /* 0x0000000000017941 */ /* 0x000fea0003800000 */
.L_x_41:
[----:B-----5:R-:W-:Y:S01]  /*32c0*/  FMUL R10, R68, R57 ;  /* 0x00000039440a7220 */ /* 0x020fe20000400000 */
[----:B------:R-:W-:-:S03]  /*32d0*/  LEA.HI.X R13, R13, R79, R14, 0x2, P3 ;  /* 0x0000004f0d0d7211 */ /* 0x000fc600018f140e */
[----:B------:R-:W-:-:S05]  /*32e0*/  FFMA R25, R25, R56, R10 ;  /* 0x0000003819197223 */ /* 0x000fca000000000a */
[----:B------:R1:W-:Y:S04]  /*32f0*/  @P4 STG.E desc[UR36][R8.64+0x4], R25 ;  /* 0x0000041908004986 */ /* 0x0003e8000c101924 */
[----:B------:R-:W2:Y:S01]  /*3300*/  @P1 LDG.E.LTC128B R68, desc[UR36][R12.64] ;  /* 0x000000240c441981 */ /* 0x000ea2000c1e1920 */
[----:B------:R-:W-:Y:S01]  /*3310*/  IADD3 R14, P0, R6, R20, RZ ;  /* 0x00000014060e7210 */ /* 0x000fe20007f1e0ff */
[----:B------:R-:W-:Y:S01]  /*3320*/  BSSY B1, `(.L_x_43) ;  /* 0x0000010000017945 */ /* 0x000fe20003800000 */
[C---:B------:R-:W-:Y:S02]  /*3330*/  SHF.L.U64.HI R11, R63.reuse, 0x2, R62 ;  /* 0x000000023f0b7819 */ /* 0x040fe4000001023e */
[----:B------:R-:W-:Y:S01]  /*3340*/  LEA R10, P3, R63, R8, 0x2 ;  /* 0x000000083f0a7211 */ /* 0x000fe200078610ff */
[----:B------:R-:W-:Y:S01]  /*3350*/  IMAD.X R15, R7, 0x1, R73, P0 ;  /* 0x00000001070f7824 */ /* 0x000fe200000e0649 */
[----:B------:R-:W-:-:S02]  /*3360*/  ISETP.GT.AND P2, PT, R0, 0x8, P2 ;  /* 0x000000080000780c */ /* 0x000fc40001744270 */
[----:B------:R-:W-:Y:S01]  /*3370*/  ISETP.GT.AND P0, PT, R3, 0x8, PT ;  /* 0x000000080300780c */ /* 0x000fe20003f04270 */
[----:B------:R-:W-:Y:S02]  /*3380*/  IMAD.X R11, R11, 0x1, R9, P3 ;  /* 0x000000010b0b7824 */ /* 0x000fe400018e0609 */
[----:B------:R-:W-:-:S04]  /*3390*/  IMAD.WIDE.U32 R14, R69, R74, R14 ;  /* 0x0000004a450e7225 */ /* 0x000fc800078e000e */
[----:B------:R-:W-:Y:S01]  /*33a0*/  IMAD.IADD R15, R19, 0x1, R15 ;  /* 0x00000001130f7824 */ /* 0x000fe200078e020f */
[----:B------:R-:W-:Y:S01]  /*33b0*/  LEA R6, P4, R14, R78, 0x2 ;  /* 0x0000004e0e067211 */ /* 0x000fe200078810ff */
[----:B--2---:R-:W-:-:S04]  /*33c0*/  FMUL R7, R68, R57 ;  /* 0x0000003944077220 */ /* 0x004fc80000400000 */
[----:B------:R-:W-:Y:S01]  /*33d0*/  FFMA R13, R26, R56, R7 ;  /* 0x000000381a0d7223 */ /* 0x000fe20000000007 */
[----:B------:R-:W-:-:S04]  /*33e0*/  LEA.HI.X R7, R14, R79, R15, 0x2, P4 ;  /* 0x0000004f0e077211 */ /* 0x000fc800020f140f */
[----:B------:R1:W-:Y:S01]  /*33f0*/  @P1 STG.E desc[UR36][R10.64], R13 ;  /* 0x0000000d0a001986 */ /* 0x0003e2000c101924 */
[----:B------:R-:W-:Y:S05]  /*3400*/  @!P2 BRA `(.L_x_44) ;  /* 0x000000000004a947 */ /* 0x000fea0003800000 */
[----:B------:R2:W5:Y:S02]  /*3410*/  LDG.E.LTC128B R68, desc[UR36][R6.64+0x4] ;  /* 0x0000042406447981 */ /* 0x000564000c1e1920 */
.L_x_44:
[----:B------:R-:W-:Y:S05]  /*3420*/  BSYNC B1 ;  /* 0x0000000000017941 */ /* 0x000fea0003800000 */
.L_x_43:
[----:B-----5:R-:W-:Y:S01]  /*3430*/  FMUL R12, R68, R57 ;  /* 0x00000039440c7220 */ /* 0x020fe20000400000 */
[----:B------:R-:W-:Y:S01]  /*3440*/  ISETP.GT.AND P3, PT, R0, RZ, P0 ;  /* 0x000000ff0000720c */ /* 0x000fe20000764270 */
[----:B------:R-:W-:Y:S01]  /*3450*/  BSSY B1, `(.L_x_45) ;  /* 0x0000006000017945 */ /* 0x000fe20003800000 */
[----:B------:R-:W-:Y:S01]  /*3460*/  ISETP.GT.AND P1, PT, R3, 0x9, PT ;  /* 0x000000090300780c */ /* 0x000fe20003f24270 */
[----:B------:R-:W-:-:S05]  /*3470*/  FFMA R27, R27, R56, R12 ;  /* 0x000000381b1b7223 */ /* 0x000fca000000000c */
[----:B------:R3:W-:Y:S05]  /*3480*/  @P2 STG.E desc[UR36][R10.64+0x4], R27 ;  /* 0x0000041b0a002986 */ /* 0x0007ea000c101924 */
[----:B------:R-:W-:Y:S05]  /*3490*/  @!P3 BRA `(.L_x_46) ;  /* 0x000000000004b947 */ /* 0x000fea0003800000 */
[----:B------:R4:W5:Y:S02]  /*34a0*/  LDG.E.LTC128B R68, desc[UR36][R4.64+0x20] ;  /* 0x0000202404447981 */ /* 0x000964000c1e1920 */
.L_x_46:
[----:B------:R-:W-:Y:S05]  /*34b0*/  BSYNC B1 ;  /* 0x0000000000017941 */ /* 0x000fea0003800000 */
.L_x_45:
[----:B-1---5:R-:W-:Y:S01]  /*34c0*/  FMUL R13, R68, R57 ;  /* 0x00000039440d7220 */ /* 0x022fe20000400000 */
[----:B------:R-:W-:Y:S01]  /*34d0*/  ISETP.GT.AND P2, PT, R0, RZ, P1 ;  /* 0x000000ff0000720c */ /* 0x000fe20000f44270 */
[----:B------:R-:W-:Y:S02]  /*34e0*/  BSSY B1, `(.L_x_47) ;  /* 0x0000005000017945 */ /* 0x000fe40003800000 */
[----:B------:R-:W-:-:S05]  /*34f0*/  FFMA R13, R28, R56, R13 ;  /* 0x000000381c0d7223 */ /* 0x000fca000000000d */
[----:B------:R1:W-:Y:S05]  /*3500*/  @P3 STG.E desc[UR36][R8.64+0x20], R13 ;  /* 0x0000200d08003986 */ /* 0x0003ea000c101924 */
[----:B------:R-:W-:Y:S05]  /*3510*/  @!P2 BRA `(.L_x_48) ;  /* 0x000000000004a947 */ /* 0x000fea0003800000 */
[----:B------:R0:W5:Y:S02]  /*3520*/  LDG.E.LTC128B R68, desc[UR36][R4.64+0x24] ;  /* 0x0000242404447981 */ /* 0x000164000c1e1920 */
.L_x_48:
[----:B------:R-:W-:Y:S05]  /*3530*/  BSYNC B1 ;  /* 0x0000000000017941 */ /* 0x000fea0003800000 */
.L_x_47:
[----:B-----5:R-:W-:Y:S01]  /*3540*/  FMUL R12, R68, R57 ;  /* 0x00000039440c7220 */ /* 0x020fe20000400000 */
[----:B------:R-:W-:Y:S01]  /*3550*/  ISETP.GT.AND P0, PT, R0, 0x8, P0 ;  /* 0x000000080000780c */ /* 0x000fe20000704270 */
[----:B------:R-:W-:Y:S02]  /*3560*/  BSSY B1, `(.L_x_49) ;  /* 0x0000005000017945 */ /* 0x000fe40003800000 */
[----:B------:R-:W-:-:S05]  /*3570*/  FFMA R29, R29, R56, R12 ;  /* 0x000000381d1d7223 */ /* 0x000fca000000000c */
[----:B------:R0:W-:Y:S05]  /*3580*/  @P2 STG.E desc[UR36][R8.64+0x24], R29 ;  /* 0x0000241d08002986 */ /* 0x0001ea000c101924 */
[----:B------:R-:W-:Y:S05]  /*3590*/  @!P0 BRA `(.L_x_50) ;  /* 0x0000000000048947 */ /* 0x000fea0003800000 */
[----:B------:R0:W5:Y:S02]  /*35a0*/  LDG.E.LTC128B R68, desc[UR36][R6.64+0x20] ;  /* 0x0000202406447981 */ /* 0x000164000c1e1920 */
.L_x_50:
[----:B------:R-:W-:Y:S05]  /*35b0*/  BSYNC B1 ;  /* 0x0000000000017941 */ /* 0x000fea0003800000 */
.L_x_49:
[----:B-1---5:R-:W-:Y:S01]  /*35c0*/  FMUL R13, R68, R57 ;  /* 0x00000039440d7220 */ /* 0x022fe20000400000 */
[----:B------:R-:W-:Y:S01]  /*35d0*/  ISETP.GT.AND P2, PT, R0, 0x8, P1 ;  /* 0x000000080000780c */ /* 0x000fe20000f44270 */
[----:B------:R-:W-:Y:S01]  /*35e0*/  BSSY B1, `(.L_x_51) ;  /* 0x0000006000017945 */ /* 0x000fe20003800000 */
[----:B------:R-:W-:Y:S01]  /*35f0*/  ISETP.GT.AND P1, PT, R3, 0x10, PT ;  /* 0x000000100300780c */ /* 0x000fe20003f24270 */
[----:B------:R-:W-:-:S05]  /*3600*/  FFMA R13, R30, R56, R13 ;  /* 0x000000381e0d7223 */ /* 0x000fca000000000d */
[----:B------:R1:W-:Y:S05]  /*3610*/  @P0 STG.E desc[UR36][R10.64+0x20], R13 ;  /* 0x0000200d0a000986 */ /* 0x0003ea000c101924 */
[----:B------:R-:W-:Y:S05]  /*3620*/  @!P2 BRA `(.L_x_52) ;  /* 0x000000000004a947 */ /* 0x000fea0003800000 */
[----:B------:R0:W5:Y:S02]  /*3630*/  LDG.E.LTC128B R68, desc[UR36][R6.64+0x24] ;  /* 0x0000242406447981 */ /* 0x000164000c1e1920 */
.L_x_52:
[----:B------:R-:W-:Y:S05]  /*3640*/  BSYNC B1 ;  /* 0x0000000000017941 */ /* 0x000fea0003800000 */
.L_x_51:
        /* <DEDUP_REMOVED lines=8> */
.L_x_54:
[----:B------:R-:W-:Y:S05]  /*36d0*/  BSYNC B1 ;  /* 0x0000000000017941 */ /* 0x000fea0003800000 */
.L_x_53:
[----:B-1---5:R-:W-:Y:S01]  /*36e0*/  FMUL R13, R68, R57 ;  /* 0x00000039440d7220 */ /* 0x022fe20000400000 */
[----:B------:R-:W-:Y:S01]  /*36f0*/  ISETP.GT.AND P4, PT, R0, RZ, P0 ;  /* 0x000000ff0000720c */ /* 0x000fe20000784270 */
[----:B------:R-:W-:Y:S02]  /*3700*/  BSSY B1, `(.L_x_55) ;  /* 0x0000005000017945 */ /* 0x000fe40003800000 */
[----:B------:R-:W-:-:S05]  /*3710*/  FFMA R13, R32, R56, R13 ;  /* 0x00000038200d7223 */ /* 0x000fca000000000d */
[----:B------:R1:W-:Y:S05]  /*3720*/  @P3 STG.E desc[UR36][R8.64+0x40], R13 ;  /* 0x0000400d08003986 */ /* 0x0003ea000c101924 */
[----:B------:R-:W-:Y:S05]  /*3730*/  @!P4 BRA `(.L_x_56) ;  /* 0x000000000004c947 */ /* 0x000fea0003800000 */
[----:B------:R0:W5:Y:S02]  /*3740*/  LDG.E.LTC128B R68, desc[UR36][R4.64+0x44] ;  /* 0x0000442404447981 */ /* 0x000164000c1e1920 */
.L_x_56:
[----:B------:R-:W-:Y:S05]  /*3750*/  BSYNC B1 ;  /* 0x0000000000017941 */ /* 0x000fea0003800000 */
.L_x_55:
[----:B-----5:R-:W-:Y:S01]  /*3760*/  FMUL R12, R68, R57 ;  /* 0x00000039440c7220 */ /* 0x020fe20000400000 */
[----:B------:R-:W-:Y:S01]  /*3770*/  ISETP.GT.AND P2, PT, R0, 0x8, P1 ;  /* 0x000000080000780c */ /* 0x000fe20000f44270 */
[----:B------:R-:W-:Y:S02]  /*3780*/  BSSY B1, `(.L_x_57) ;  /* 0x0000005000017945 */ /* 0x000fe40003800000 */
[----:B------:R-:W-:-:S05]  /*3790*/  FFMA R33, R33, R56, R12 ;  /* 0x0000003821217223 */ /* 0x000fca000000000c */
[----:B------:R0:W-:Y:S05]  /*37a0*/  @P4 STG.E desc[UR36][R8.64+0x44], R33 ;  /* 0x0000442108004986 */ /* 0x0001ea000c101924 */
[----:B------:R-:W-:Y:S05]  /*37b0*/  @!P2 BRA `(.L_x_58) ;  /* 0x000000000004a947 */ /* 0x000fea0003800000 */
[----:B------:R0:W5:Y:S02]  /*37c0*/  LDG.E.LTC128B R68, desc[UR36][R6.64+0x40] ;  /* 0x0000402406447981 */ /* 0x000164000c1e1920 */
.L_x_58:
[----:B------:R-:W-:Y:S05]  /*37d0*/  BSYNC B1 ;  /* 0x0000000000017941 */ /* 0x000fea0003800000 */
.L_x_57:
        /* <DEDUP_REMOVED lines=8> */
.L_x_60:
[----:B------:R-:W-:Y:S05]  /*3860*/  BSYNC B1 ;  /* 0x0000000000017941 */ /* 0x000fea0003800000 */
.L_x_59:
        /* <DEDUP_REMOVED lines=8> */
.L_x_62:
[----:B------:R-:W-:Y:S05]  /*38f0*/  BSYNC B1 ;  /* 0x0000000000017941 */ /* 0x000fea0003800000 */
.L_x_61:
[----:B-1---5:R-:W-:Y:S01]  /*3900*/  FMUL R13, R68, R57 ;  /* 0x00000039440d7220 */ /* 0x022fe20000400000 */
[----:B------:R-:W-:Y:S01]  /*3910*/  ISETP.GT.AND P3, PT, R0, RZ, P0 ;  /* 0x000000ff0000720c */ /* 0x000fe20000764270 */
[----:B------:R-:W-:Y:S02]  /*3920*/  BSSY B1, `(.L_x_63) ;  /* 0x0000005000017945 */ /* 0x000fe40003800000 */
[----:B------:R-:W-:-:S05]  /*3930*/  FFMA R13, R36, R56, R13 ;  /* 0x00000038240d7223 */ /* 0x000fca000000000d */
[----:B------:R1:W-:Y:S05]  /*3940*/  @P2 STG.E desc[UR36][R8.64+0x60], R13 ;  /* 0x0000600d08002986 */ /* 0x0003ea000c101924 */
[----:B------:R-:W-:Y:S05]  /*3950*/  @!P3 BRA `(.L_x_64) ;  /* 0x000000000004b947 */ /* 0x000fea0003800000 */
[----:B------:R0:W5:Y:S02]  /*3960*/  LDG.E.LTC128B R68, desc[UR36][R4.64+0x64] ;  /* 0x0000642404447981 */ /* 0x000164000c1e1920 */
.L_x_64:
[----:B------:R-:W-:Y:S05]  /*3970*/  BSYNC B1 ;  /* 0x0000000000017941 */ /* 0x000fea0003800000 */
.L_x_63:
[----:B-----5:R-:W-:Y:S01]  /*3980*/  FMUL R12, R68, R57 ;  /* 0x00000039440c7220 */ /* 0x020fe20000400000 */
[----:B------:R-:W-:Y:S01]  /*3990*/  ISETP.GT.AND P2, PT, R0, 0x8, P1 ;  /* 0x000000080000780c */ /* 0x000fe20000f44270 */
[----:B------:R-:W-:Y:S02]  /*39a0*/  BSSY B1, `(.L_x_65) ;  /* 0x0000005000017945 */ /* 0x000fe40003800000 */
[----:B------:R-:W-:-:S05]  /*39b0*/  FFMA R37, R37, R56, R12 ;  /* 0x0000003825257223 */ /* 0x000fca000000000c */
[----:B------:R0:W-:Y:S05]  /*39c0*/  @P3 STG.E desc[UR36][R8.64+0x64], R37 ;  /* 0x0000642508003986 */ /* 0x0001ea000c101924 */
[----:B------:R-:W-:Y:S05]  /*39d0*/  @!P2 BRA `(.L_x_66) ;  /* 0x000000000004a947 */ /* 0x000fea0003800000 */
[----:B------:R0:W5:Y:S02]  /*39e0*/  LDG.E.LTC128B R68, desc[UR36][R6.64+0x60] ;  /* 0x0000602406447981 */ /* 0x000164000c1e1920 */
.L_x_66:
[----:B------:R-:W-:Y:S05]  /*39f0*/  BSYNC B1 ;  /* 0x0000000000017941 */ /* 0x000fea0003800000 */
.L_x_65:
        /* <DEDUP_REMOVED lines=8> */
.L_x_68:
[----:B------:R-:W-:Y:S05]  /*3a80*/  BSYNC B1 ;  /* 0x0000000000017941 */ /* 0x000fea0003800000 */
.L_x_67:
        /* <DEDUP_REMOVED lines=8> */
.L_x_70:
[----:B------:R-:W-:Y:S05]  /*3b10*/  BSYNC B1 ;  /* 0x0000000000017941 */ /* 0x000fea0003800000 */
.L_x_69:
[----:B-1---5:R-:W-:Y:S01]  /*3b20*/  FMUL R13, R68, R57 ;  /* 0x00000039440d7220 */ /* 0x022fe20000400000 */
[----:B------:R-:W-:Y:S01]  /*3b30*/  ISETP.GT.AND P3, PT, R0, RZ, P0 ;  /* 0x000000ff0000720c */ /* 0x000fe20000764270 */
[----:B------:R-:W-:Y:S02]  /*3b40*/  BSSY B1, `(.L_x_71) ;  /* 0x0000005000017945 */ /* 0x000fe40003800000 */
[----:B------:R-:W-:-:S05]  /*3b50*/  FFMA R13, R40, R56, R13 ;  /* 0x00000038280d7223 */ /* 0x000fca000000000d */
[----:B------:R1:W-:Y:S05]  /*3b60*/  @P2 STG.E desc[UR36][R8.64+0x80], R13 ;  /* 0x0000800d08002986 */ /* 0x0003ea000c101924 */
[----:B------:R-:W-:Y:S05]  /*3b70*/  @!P3 BRA `(.L_x_72) ;  /* 0x000000000004b947 */ /* 0x000fea0003800000 */
[----:B------:R0:W5:Y:S02]  /*3b80*/  LDG.E.LTC128B R68, desc[UR36][R4.64+0x84] ;  /* 0x0000842404447981 */ /* 0x000164000c1e1920 */
.L_x_72:
[----:B------:R-:W-:Y:S05]  /*3b90*/  BSYNC B1 ;  /* 0x0000000000017941 */ /* 0x000fea0003800000 */
.L_x_71:
[----:B-----5:R-:W-:Y:S01]  /*3ba0*/  FMUL R12, R68, R57 ;  /* 0x00000039440c7220 */ /* 0x020fe20000400000 */
[----:B------:R-:W-:Y:S01]  /*3bb0*/  ISETP.GT.AND P2, PT, R0, 0x8, P1 ;  /* 0x000000080000780c */ /* 0x000fe20000f44270 */
[----:B------:R-:W-:Y:S02]  /*3bc0*/  BSSY B1, `(.L_x_73) ;  /* 0x0000005000017945 */ /* 0x000fe40003800000 */
[----:B------:R-:W-:-:S05]  /*3bd0*/  FFMA R41, R41, R56, R12 ;  /* 0x0000003829297223 */ /* 0x000fca000000000c */
[----:B------:R0:W-:Y:S05]  /*3be0*/  @P3 STG.E desc[UR36][R8.64+0x84], R41 ;  /* 0x0000842908003986 */ /* 0x0001ea000c101924 */
[----:B------:R-:W-:Y:S05]  /*3bf0*/  @!P2 BRA `(.L_x_74) ;  /* 0x000000000004a947 */ /* 0x000fea0003800000 */
[----:B------:R0:W5:Y:S02]  /*3c00*/  LDG.E.LTC128B R68, desc[UR36][R6.64+0x80] ;  /* 0x0000802406447981 */ /* 0x000164000c1e1920 */
.L_x_74:
[----:B------:R-:W-:Y:S05]  /*3c10*/  BSYNC B1 ;  /* 0x0000000000017941 */ /* 0x000fea0003800000 */
.L_x_73:
        /* <DEDUP_REMOVED lines=8> */
.L_x_76:
[----:B------:R-:W-:Y:S05]  /*3ca0*/  BSYNC B1 ;  /* 0x0000000000017941 */ /* 0x000fea0003800000 */
.L_x_75:
        /* <DEDUP_REMOVED lines=8> */
.L_x_78:
[----:B------:R-:W-:Y:S05]  /*3d30*/  BSYNC B1 ;  /* 0x0000000000017941 */ /* 0x000fea0003800000 */
.L_x_77:
[----:B-1---5:R-:W-:Y:S01]  /*3d40*/  FMUL R13, R68, R57 ;  /* 0x00000039440d7220 */ /* 0x022fe20000400000 */
[----:B------:R-:W-:Y:S01]  /*3d50*/  ISETP.GT.AND P3, PT, R0, RZ, P0 ;  /* 0x000000ff0000720c */ /* 0x000fe20000764270 */
[----:B------:R-:W-:Y:S02]  /*3d60*/  BSSY B1, `(.L_x_79) ;  /* 0x0000005000017945 */ /* 0x000fe40003800000 */
[----:B------:R-:W-:-:S05]  /*3d70*/  FFMA R13, R44, R56, R13 ;  /* 0x000000382c0d7223 */ /* 0x000fca000000000d */
[----:B------:R1:W-:Y:S05]  /*3d80*/  @P2 STG.E desc[UR36][R8.64+0xa0], R13 ;  /* 0x0000a00d08002986 */ /* 0x0003ea000c101924 */
[----:B------:R-:W-:Y:S05]  /*3d90*/  @!P3 BRA `(.L_x_80) ;  /* 0x000000000004b947 */ /* 0x000fea0003800000 */
[----:B------:R0:W5:Y:S02]  /*3da0*/  LDG.E.LTC128B R68, desc[UR36][R4.64+0xa4] ;  /* 0x0000a42404447981 */ /* 0x000164000c1e1920 */
.L_x_80:
[----:B------:R-:W-:Y:S05]  /*3db0*/  BSYNC B1 ;  /* 0x0000000000017941 */ /* 0x000fea0003800000 */
.L_x_79:
[----:B-----5:R-:W-:Y:S01]  /*3dc0*/  FMUL R12, R68, R57 ;  /* 0x00000039440c7220 */ /* 0x020fe20000400000 */
[----:B------:R-:W-:Y:S01]  /*3dd0*/  ISETP.GT.AND P2, PT, R0, 0x8, P1 ;  /* 0x000000080000780c */ /* 0x000fe20000f44270 */
[----:B------:R-:W-:Y:S02]  /*3de0*/  BSSY B1, `(.L_x_81) ;  /* 0x0000005000017945 */ /* 0x000fe40003800000 */
[----:B------:R-:W-:-:S05]  /*3df0*/  FFMA R45, R45, R56, R12 ;  /* 0x000000382d2d7223 */ /* 0x000fca000000000c */
[----:B------:R0:W-:Y:S05]  /*3e00*/  @P3 STG.E desc[UR36][R8.64+0xa4], R45 ;  /* 0x0000a42d08003986 */ /* 0x0001ea000c101924 */
[----:B------:R-:W-:Y:S05]  /*3e10*/  @!P2 BRA `(.L_x_82) ;  /* 0x000000000004a947 */ /* 0x000fea0003800000 */
[----:B------:R0:W5:Y:S02]  /*3e20*/  LDG.E.LTC128B R68, desc[UR36][R6.64+0xa0] ;  /* 0x0000a02406447981 */ /* 0x000164000c1e1920 */
.L_x_82:
[----:B------:R-:W-:Y:S05]  /*3e30*/  BSYNC B1 ;  /* 0x0000000000017941 */ /* 0x000fea0003800000 */
.L_x_81:
        /* <DEDUP_REMOVED lines=8> */
.L_x_84:
[----:B------:R-:W-:Y:S05]  /*3ec0*/  BSYNC B1 ;  /* 0x0000000000017941 */ /* 0x000fea0003800000 */
.L_x_83:
        /* <DEDUP_REMOVED lines=8> */
.L_x_86:
[----:B------:R-:W-:Y:S05]  /*3f50*/  BSYNC B1 ;  /* 0x0000000000017941 */ /* 0x000fea0003800000 */
.L_x_85:
[----:B-1---5:R-:W-:Y:S01]  /*3f60*/  FMUL R13, R68, R57 ;  /* 0x00000039440d7220 */ /* 0x022fe20000400000 */
[----:B------:R-:W-:Y:S01]  /*3f70*/  ISETP.GT.AND P3, PT, R0, RZ, P0 ;  /* 0x000000ff0000720c */ /* 0x000fe20000764270 */
[----:B------:R-:W-:Y:S02]  /*3f80*/  BSSY B1, `(.L_x_87) ;  /* 0x0000005000017945 */ /* 0x000fe40003800000 */
[----:B------:R-:W-:-:S05]  /*3f90*/  FFMA R13, R48, R56, R13 ;  /* 0x00000038300d7223 */ /* 0x000fca000000000d */
[----:B------:R1:W-:Y:S05]  /*3fa0*/  @P2 STG.E desc[UR36][R8.64+0xc0], R13 ;  /* 0x0000c00d08002986 */ /* 0x0003ea000c101924 */
[----:B------:R-:W-:Y:S05]  /*3fb0*/  @!P3 BRA `(.L_x_88) ;  /* 0x000000000004b947 */ /* 0x000fea0003800000 */
[----:B------:R0:W5:Y:S02]  /*3fc0*/  LDG.E.LTC128B R68, desc[UR36][R4.64+0xc4] ;  /* 0x0000c42404447981 */ /* 0x000164000c1e1920 */
.L_x_88:
[----:B------:R-:W-:Y:S05]  /*3fd0*/  BSYNC B1 ;  /* 0x0000000000017941 */ /* 0x000fea0003800000 */
.L_x_87:
[----:B-----5:R-:W-:Y:S01]  /*3fe0*/  FMUL R12, R68, R57 ;  /* 0x00000039440c7220 */ /* 0x020fe20000400000 */
[----:B------:R-:W-:Y:S01]  /*3ff0*/  ISETP.GT.AND P2, PT, R0, 0x8, P1 ;  /* 0x000000080000780c */ /* 0x000fe20000f44270 */
[----:B------:R-:W-:Y:S02]  /*4000*/  BSSY B1, `(.L_x_89) ;  /* 0x0000005000017945 */ /* 0x000fe40003800000 */
[----:B------:R-:W-:-:S05]  /*4010*/  FFMA R49, R49, R56, R12 ;  /* 0x0000003831317223 */ /* 0x000fca000000000c */
[----:B------:R0:W-:Y:S05]  /*4020*/  @P3 STG.E desc[UR36][R8.64+0xc4], R49 ;  /* 0x0000c43108003986 */ /* 0x0001ea000c101924 */
[----:B------:R-:W-:Y:S05]  /*4030*/  @!P2 BRA `(.L_x_90) ;  /* 0x000000000004a947 */ /* 0x000fea0003800000 */
[----:B------:R0:W5:Y:S02]  /*4040*/  LDG.E.LTC128B R68, desc[UR36][R6.64+0xc0] ;  /* 0x0000c02406447981 */ /* 0x000164000c1e1920 */
.L_x_90:
[----:B------:R-:W-:Y:S05]  /*4050*/  BSYNC B1 ;  /* 0x0000000000017941 */ /* 0x000fea0003800000 */
.L_x_89:
        /* <DEDUP_REMOVED lines=8> */
.L_x_92:
[----:B------:R-:W-:Y:S05]  /*40e0*/  BSYNC B1 ;  /* 0x0000000000017941 */ /* 0x000fea0003800000 */
.L_x_91:
        /* <DEDUP_REMOVED lines=8> */
.L_x_94:
[----:B------:R-:W-:Y:S05]  /*4170*/  BSYNC B1 ;  /* 0x0000000000017941 */ /* 0x000fea0003800000 */
.L_x_93:
[----:B-----5:R-:W-:Y:S01]  /*4180*/  FMUL R3, R68, R57 ;  /* 0x0000003944037220 */ /* 0x020fe20000400000 */
[----:B------:R-:W-:Y:S01]  /*4190*/  ISETP.GT.AND P3, PT, R0, RZ, P0 ;  /* 0x000000ff0000720c */ /* 0x000fe20000764270 */
[----:B------:R-:W-:Y:S02]  /*41a0*/  BSSY B1, `(.L_x_95) ;  /* 0x0000005000017945 */ /* 0x000fe40003800000 */
[----:B------:R-:W-:-:S05]  /*41b0*/  FFMA R3, R52, R56, R3 ;  /* 0x0000003834037223 */ /* 0x000fca0000000003 */
[----:B------:R0:W-:Y:S05]  /*41c0*/  @P2 STG.E desc[UR36][R8.64+0xe0], R3 ;  /* 0x0000e00308002986 */ /* 0x0001ea000c101924 */
[----:B------:R-:W-:Y:S05]  /*41d0*/  @!P3 BRA `(.L_x_96) ;  /* 0x000000000004b947 */ /* 0x000fea0003800000 */
[----:B------:R0:W5:Y:S02]  /*41e0*/  LDG.E.LTC128B R68, desc[UR36][R4.64+0xe4] ;  /* 0x0000e42404447981 */ /* 0x000164000c1e1920 */
.L_x_96:
[----:B------:R-:W-:Y:S05]  /*41f0*/  BSYNC B1 ;  /* 0x0000000000017941 */ /* 0x000fea0003800000 */
.L_x_95:
[----:B0---45:R-:W-:Y:S01]  /*4200*/  FMUL R4, R68, R57 ;  /* 0x0000003944047220 */ /* 0x031fe20000400000 */
[----:B------:R-:W-:Y:S01]  /*4210*/  ISETP.GT.AND P1, PT, R0, 0x8, P1 ;  /* 0x000000080000780c */ /* 0x000fe20000f24270 */
[----:B------:R-:W-:Y:S02]  /*4220*/  BSSY B1, `(.L_x_97) ;  /* 0x0000005000017945 */ /* 0x000fe40003800000 */
[----:B------:R-:W-:-:S05]  /*4230*/  FFMA R53, R53, R56, R4 ;  /* 0x0000003835357223 */ /* 0x000fca0000000004 */
[----:B------:R0:W-:Y:S05]  /*4240*/  @P3 STG.E desc[UR36][R8.64+0xe4], R53 ;  /* 0x0000e43508003986 */ /* 0x0001ea000c101924 */
[----:B------:R-:W-:Y:S05]  /*4250*/  @!P1 BRA `(.L_x_98) ;  /* 0x0000000000049947 */ /* 0x000fea0003800000 */
[----:B------:R4:W5:Y:S02]  /*4260*/  LDG.E.LTC128B R68, desc[UR36][R6.64+0xe0] ;  /* 0x0000e02406447981 */ /* 0x000964000c1e1920 */
.L_x_98:
[----:B------:R-:W-:Y:S05]  /*4270*/  BSYNC B1 ;  /* 0x0000000000017941 */ /* 0x000fea0003800000 */
.L_x_97:
[----:B-----5:R-:W-:Y:S01]  /*4280*/  FMUL R3, R68, R57 ;  /* 0x0000003944037220 */ /* 0x020fe20000400000 */
[----:B------:R-:W-:Y:S01]  /*4290*/  @P1 IMAD.MOV.U32 R4, RZ, RZ, R10 ;  /* 0x000000ffff041224 */ /* 0x000fe200078e000a */
[----:B------:R-:W-:Y:S01]  /*42a0*/  ISETP.GT.AND P0, PT, R0, 0x8, P0 ;  /* 0x000000080000780c */ /* 0x000fe20000704270 */
[----:B------:R-:W-:Y:S02]  /*42b0*/  @P1 IMAD.MOV.U32 R5, RZ, RZ, R11 ;  /* 0x000000ffff051224 */ /* 0x000fe400078e000b */
[----:B------:R-:W-:Y:S01]  /*42c0*/  FFMA R3, R54, R56, R3 ;  /* 0x0000003836037223 */ /* 0x000fe20000000003 */
[----:B------:R-:W-:Y:S04]  /*42d0*/  BSSY B1, `(.L_x_99) ;  /* 0x0000004000017945 */ /* 0x000fe80003800000 */
[----:B------:R0:W-:Y:S05]  /*42e0*/  @P1 STG.E desc[UR36][R4.64+0xe0], R3 ;  /* 0x0000e00304001986 */ /* 0x0001ea000c101924 */
[----:B------:R-:W-:Y:S05]  /*42f0*/  @!P0 BRA `(.L_x_100) ;  /* 0x0000000000048947 */ /* 0x000fea0003800000 */
[----:B------:R0:W5:Y:S02]  /*4300*/  LDG.E.LTC128B R68, desc[UR36][R6.64+0xe4] ;  /* 0x0000e42406447981 */ /* 0x000164000c1e1920 */
.L_x_100:
[----:B------:R-:W-:Y:S05]  /*4310*/  BSYNC B1 ;  /* 0x0000000000017941 */ /* 0x000fea0003800000 */
.L_x_99:
[----:B-----5:R-:W-:-:S04]  /*4320*/  FMUL R68, R68, R57 ;  /* 0x0000003944447220 */ /* 0x020fc80000400000 */
[----:B------:R-:W-:Y:S01]  /*4330*/  FFMA R55, R55, R56, R68 ;  /* 0x0000003837377223 */ /* 0x000fe20000000044 */
[----:B------:R-:W-:Y:S06]  /*4340*/  @!P0 BRA `(.L_x_101) ;  /* 0x0000000400e08947 */ /* 0x000fec0003800000 */
[----:B------:R0:W-:Y:S01]  /*4350*/  STG.E desc[UR36][R10.64+0xe4], R55 ;  /* 0x0000e4370a007986 */ /* 0x0001e2000c101924 */
[----:B------:R-:W-:Y:S05]  /*4360*/  BRA `(.L_x_101) ;  /* 0x0000000400d87947 */ /* 0x000fea0003800000 */
.L_x_40:
[----:B------:R-:W-:Y:S01]  /*4370*/  ULDC.64 UR4, c[0x0][0x5c0] ;  /* 0x0001700000047ab9 */ /* 0x000fe20000000a00 */
[----:B------:R-:W-:Y:S01]  /*4380*/  ISETP.GT.AND P0, PT, R3, 0x1, PT ;  /* 0x000000010300780c */ /* 0x000fe20003f04270 */
[-C--:B------:R-:W-:Y:S01]  /*4390*/  FMUL R9, R24, R56.reuse ;  /* 0x0000003818097220 */ /* 0x080fe20000400000 */
[----:B------:R-:W-:Y:S01]  /*43a0*/  LEA R4, P2, R72, UR4, 0x2 ;  /* 0x0000000448047c11 */ /* 0x000fe2000f8410ff */
[-C--:B------:R-:W-:Y:S01]  /*43b0*/  FMUL R25, R25, R56.reuse ;  /* 0x0000003819197220 */ /* 0x080fe20000400000 */
[----:B------:R-:W-:Y:S01]  /*43c0*/  ISETP.GT.AND P4, PT, R0, RZ, P0 ;  /* 0x000000ff0000720c */ /* 0x000fe20000784270 */
[-C--:B------:R-:W-:Y:S01]  /*43d0*/  FMUL R11, R26, R56.reuse ;  /* 0x000000381a0b7220 */ /* 0x080fe20000400000 */
[----:B------:R-:W-:Y:S01]  /*43e0*/  LEA.HI.X R5, R72, UR5, R81, 0x2, P2 ;  /* 0x0000000548057c11 */ /* 0x000fe200090f1451 */
[-C--:B------:R-:W-:Y:S01]  /*43f0*/  FMUL R27, R27, R56.reuse ;  /* 0x000000381b1b7220 */ /* 0x080fe20000400000 */
[C---:B------:R-:W-:Y:S01]  /*4400*/  ISETP.GT.AND P2, PT, R0.reuse, 0x8, P1 ;  /* 0x000000080000780c */ /* 0x040fe20000f44270 */
[----:B------:R-:W-:Y:S01]  /*4410*/  FMUL R29, R29, R56 ;  /* 0x000000381d1d7220 */ /* 0x000fe20000400000 */
[C---:B------:R-:W-:Y:S01]  /*4420*/  SHF.L.U64.HI R7, R63.reuse, 0x2, R62 ;  /* 0x000000023f077819 */ /* 0x040fe2000001023e */
[----:B------:R0:W-:Y:S01]  /*4430*/  @P3 STG.E desc[UR36][R4.64], R9 ;  /* 0x0000000904003986 */ /* 0x0001e2000c101924 */
[----:B------:R-:W-:Y:S01]  /*4440*/  LEA R6, P3, R63, R4, 0x2 ;  /* 0x000000043f067211 */ /* 0x000fe200078610ff */
[-C--:B------:R-:W-:Y:S01]  /*4450*/  FMUL R31, R31, R56.reuse ;  /* 0x000000381f1f7220 */ /* 0x080fe20000400000 */
[----:B------:R-:W-:Y:S01]  /*4460*/  ISETP.GT.AND P1, PT, R3, 0x8, PT ;  /* 0x000000080300780c */ /* 0x000fe20003f24270 */
[-C--:B------:R-:W-:Y:S01]  /*4470*/  FMUL R33, R33, R56.reuse ;  /* 0x0000003821217220 */ /* 0x080fe20000400000 */
[C---:B------:R-:W-:Y:S01]  /*4480*/  ISETP.GT.AND P0, PT, R0.reuse, 0x8, P0 ;  /* 0x000000080000780c */ /* 0x040fe20000704270 */
[----:B------:R-:W-:Y:S01]  /*4490*/  IMAD.X R7, R7, 0x1, R5, P3 ;  /* 0x0000000107077824 */ /* 0x000fe200018e0605 */
[----:B------:R-:W-:Y:S01]  /*44a0*/  ISETP.GT.AND P3, PT, R3, 0x9, PT ;  /* 0x000000090300780c */ /* 0x000fe20003f64270 */
[----:B------:R-:W-:Y:S01]  /*44b0*/  @P4 STG.E desc[UR36][R4.64+0x4], R25 ;  /* 0x0000041904004986 */ /* 0x000fe2000c101924 */
[C---:B------:R-:W-:Y:S01]  /*44c0*/  ISETP.GT.AND P4, PT, R0.reuse, RZ, P1 ;  /* 0x000000ff0000720c */ /* 0x040fe20000f84270 */
[-C--:B------:R-:W-:Y:S01]  /*44d0*/  FMUL R35, R35, R56.reuse ;  /* 0x0000003823237220 */ /* 0x080fe20000400000 */
[C---:B------:R-:W-:Y:S01]  /*44e0*/  ISETP.GT.AND P1, PT, R0.reuse, 0x8, P1 ;  /* 0x000000080000780c */ /* 0x040fe20000f24270 */
[----:B------:R1:W-:Y:S01]  /*44f0*/  @P2 STG.E desc[UR36][R6.64], R11 ;  /* 0x0000000b06002986 */ /* 0x0003e2000c101924 */
[----:B------:R-:W-:Y:S01]  /*4500*/  ISETP.GT.AND P2, PT, R0, RZ, P3 ;  /* 0x000000ff0000720c */ /* 0x000fe20001f44270 */
[-C--:B0-----:R-:W-:Y:S01]  /*4510*/  FMUL R9, R28, R56.reuse ;  /* 0x000000381c097220 */ /* 0x081fe20000400000 */
[C---:B------:R-:W-:Y:S01]  /*4520*/  ISETP.GT.AND P3, PT, R0.reuse, 0x8, P3 ;  /* 0x000000080000780c */ /* 0x040fe20001f64270 */
[-C--:B------:R-:W-:Y:S01]  /*4530*/  FMUL R37, R37, R56.reuse ;  /* 0x0000003825257220 */ /* 0x080fe20000400000 */
[-C--:B------:R-:W-:Y:S01]  /*4540*/  FMUL R39, R39, R56.reuse ;  /* 0x0000003827277220 */ /* 0x080fe20000400000 */
[----:B------:R-:W-:Y:S01]  /*4550*/  @P0 STG.E desc[UR36][R6.64+0x4], R27 ;  /* 0x0000041b06000986 */ /* 0x000fe2000c101924 */
[----:B------:R-:W-:Y:S01]  /*4560*/  ISETP.GT.AND P0, PT, R3, 0x10, PT ;  /* 0x000000100300780c */ /* 0x000fe20003f04270 */
[-C--:B------:R-:W-:Y:S01]  /*4570*/  FMUL R41, R41, R56.reuse ;  /* 0x0000003829297220 */ /* 0x080fe20000400000 */
[-C--:B------:R-:W-:Y:S01]  /*4580*/  FMUL R43, R43, R56.reuse ;  /* 0x000000382b2b7220 */ /* 0x080fe20000400000 */
[----:B------:R0:W-:Y:S01]  /*4590*/  @P4 STG.E desc[UR36][R4.64+0x20], R9 ;  /* 0x0000200904004986 */ /* 0x0001e2000c101924 */
[----:B------:R-:W-:Y:S01]  /*45a0*/  ISETP.GT.AND P4, PT, R0, RZ, P0 ;  /* 0x000000ff0000720c */ /* 0x000fe20000784270 */
[-C--:B-1----:R-:W-:Y:S01]  /*45b0*/  FMUL R11, R30, R56.reuse ;  /* 0x000000381e0b7220 */ /* 0x082fe20000400000 */
[C---:B------:R-:W-:Y:S01]  /*45c0*/  ISETP.GT.AND P0, PT, R0.reuse, 0x8, P0 ;  /* 0x000000080000780c */ /* 0x040fe20000704270 */
[----:B------:R-:W-:Y:S01]  /*45d0*/  @P2 STG.E desc[UR36][R4.64+0x24], R29 ;  /* 0x0000241d04002986 */ /* 0x000fe2000c101924 */
[----:B------:R-:W-:Y:S01]  /*45e0*/  ISETP.GT.AND P2, PT, R3, 0x11, PT ;  /* 0x000000110300780c */ /* 0x000fe20003f44270 */
[-C--:B------:R-:W-:Y:S01]  /*45f0*/  FMUL R45, R45, R56.reuse ;  /* 0x000000382d2d7220 */ /* 0x080fe20000400000 */
[-C--:B------:R-:W-:Y:S01]  /*4600*/  FMUL R47, R47, R56.reuse ;  /* 0x000000382f2f7220 */ /* 0x080fe20000400000 */
[----:B------:R1:W-:Y:S01]  /*4610*/  @P1 STG.E desc[UR36][R6.64+0x20], R11 ;  /* 0x0000200b06001986 */ /* 0x0003e2000c101924 */
[C---:B------:R-:W-:Y:S01]  /*4620*/  ISETP.GT.AND P1, PT, R0.reuse, RZ, P2 ;  /* 0x000000ff0000720c */ /* 0x040fe20001724270 */
[-C--:B------:R-:W-:Y:S01]  /*4630*/  FMUL R49, R49, R56.reuse ;  /* 0x0000003831317220 */ /* 0x080fe20000400000 */
[----:B------:R-:W-:Y:S01]  /*4640*/  ISETP.GT.AND P2, PT, R0, 0x8, P2 ;  /* 0x000000080000780c */ /* 0x000fe20001744270 */
[-C--:B0-----:R-:W-:Y:S01]  /*4650*/  FMUL R9, R32, R56.reuse ;  /* 0x0000003820097220 */ /* 0x081fe20000400000 */
[----:B------:R-:W-:Y:S01]  /*4660*/  @P3 STG.E desc[UR36][R6.64+0x24], R31 ;  /* 0x0000241f06003986 */ /* 0x000fe2000c101924 */
[----:B------:R-:W-:Y:S01]  /*4670*/  ISETP.GT.AND P3, PT, R3, 0x18, PT ;  /* 0x000000180300780c */ /* 0x000fe20003f64270 */
[-C--:B------:R-:W-:Y:S01]  /*4680*/  FMUL R51, R51, R56.reuse ;  /* 0x0000003833337220 */ /* 0x080fe20000400000 */
[-C--:B------:R-:W-:Y:S01]  /*4690*/  FMUL R53, R53, R56.reuse ;  /* 0x0000003835357220 */ /* 0x080fe20000400000 */
[----:B------:R0:W-:Y:S01]  /*46a0*/  @P4 STG.E desc[UR36][R4.64+0x40], R9 ;  /* 0x0000400904004986 */ /* 0x0001e2000c101924 */
[----:B------:R-:W-:Y:S01]  /*46b0*/  ISETP.GT.AND P4, PT, R0, RZ, P3 ;  /* 0x000000ff0000720c */ /* 0x000fe20001f84270 */
[-C--:B------:R-:W-:Y:S01]  /*46c0*/  FMUL R55, R55, R56.reuse ;  /* 0x0000003837377220 */ /* 0x080fe20000400000 */
[----:B-1----:R-:W-:Y:S01]  /*46d0*/  FMUL R11, R34, R56 ;  /* 0x00000038220b7220 */ /* 0x002fe20000400000 */
[----:B------:R-:W-:Y:S01]  /*46e0*/  ISETP.GT.AND P3, PT, R0, 0x8, P3 ;  /* 0x000000080000780c */ /* 0x000fe20001f64270 */
[----:B------:R-:W-:Y:S01]  /*46f0*/  @P1 STG.E desc[UR36][R4.64+0x44], R33 ;  /* 0x0000442104001986 */ /* 0x000fe2000c101924 */
[----:B------:R-:W-:-:S03]  /*4700*/  ISETP.GT.AND P1, PT, R3, 0x19, PT ;  /* 0x000000190300780c */ /* 0x000fc60003f24270 */
[----:B------:R1:W-:Y:S01]  /*4710*/  @P0 STG.E desc[UR36][R6.64+0x40], R11 ;  /* 0x0000400b06000986 */ /* 0x0003e2000c101924 */
[----:B------:R-:W-:Y:S01]  /*4720*/  ISETP.GT.AND P0, PT, R0, RZ, P1 ;  /* 0x000000ff0000720c */ /* 0x000fe20000f04270 */
[-C--:B0-----:R-:W-:Y:S02]  /*4730*/  FMUL R9, R36, R56.reuse ;  /* 0x0000003824097220 */ /* 0x081fe40000400000 */
[----:B------:R-:W-:Y:S01]  /*4740*/  @P2 STG.E desc[UR36][R6.64+0x44], R35 ;  /* 0x0000442306002986 */ /* 0x000fe2000c101924 */
[----:B------:R-:W-:Y:S02]  /*4750*/  ISETP.GT.AND P2, PT, R3, 0x20, PT ;  /* 0x000000200300780c */ /* 0x000fe40003f44270 */
[C---:B------:R-:W-:Y:S01]  /*4760*/  ISETP.GT.AND P1, PT, R0.reuse, 0x8, P1 ;  /* 0x000000080000780c */ /* 0x040fe20000f24270 */
[----:B------:R0:W-:Y:S01]  /*4770*/  @P4 STG.E desc[UR36][R4.64+0x60], R9 ;  /* 0x0000600904004986 */ /* 0x0001e2000c101924 */
[C---:B------:R-:W-:Y:S02]  /*4780*/  ISETP.GT.AND P4, PT, R0.reuse, RZ, P2 ;  /* 0x000000ff0000720c */ /* 0x040fe40001784270 */
[----:B------:R-:W-:Y:S01]  /*4790*/  ISETP.GT.AND P2, PT, R0, 0x8, P2 ;  /* 0x000000080000780c */ /* 0x000fe20001744270 */
[----:B-1----:R-:W-:-:S02]  /*47a0*/  FMUL R11, R38, R56 ;  /* 0x00000038260b7220 */ /* 0x002fc40000400000 */
[----:B------:R-:W-:Y:S01]  /*47b0*/  @P0 STG.E desc[UR36][R4.64+0x64], R37 ;  /* 0x0000642504000986 */ /* 0x000fe2000c101924 */
[----:B------:R-:W-:-:S03]  /*47c0*/  ISETP.GT.AND P0, PT, R3, 0x21, PT ;  /* 0x000000210300780c */ /* 0x000fc60003f04270 */
[----:B------:R1:W-:Y:S01]  /*47d0*/  @P3 STG.E desc[UR36][R6.64+0x60], R11 ;  /* 0x0000600b06003986 */ /* 0x0003e2000c101924 */
[----:B------:R-:W-:Y:S01]  /*47e0*/  ISETP.GT.AND P3, PT, R0, RZ, P0 ;  /* 0x000000ff0000720c */ /* 0x000fe20000764270 */
[----:B0-----:R-:W-:Y:S01]  /*47f0*/  FMUL R9, R40, R56 ;  /* 0x0000003828097220 */ /* 0x001fe20000400000 */
[----:B------:R-:W-:Y:S01]  /*4800*/  ISETP.GT.AND P0, PT, R0, 0x8, P0 ;  /* 0x000000080000780c */ /* 0x000fe20000704270 */
[----:B------:R-:W-:Y:S01]  /*4810*/  @P1 STG.E desc[UR36][R6.64+0x64], R39 ;  /* 0x0000642706001986 */ /* 0x000fe2000c101924 */
[----:B------:R-:W-:-:S03]  /*4820*/  ISETP.GT.AND P1, PT, R3, 0x28, PT ;  /* 0x000000280300780c */ /* 0x000fc60003f24270 */
[----:B------:R0:W-:Y:S01]  /*4830*/  @P4 STG.E desc[UR36][R4.64+0x80], R9 ;  /* 0x0000800904004986 */ /* 0x0001e2000c101924 */
[C---:B------:R-:W-:Y:S02]  /*4840*/  ISETP.GT.AND P4, PT, R0.reuse, RZ, P1 ;  /* 0x000000ff0000720c */ /* 0x040fe40000f84270 */
[----:B------:R-:W-:Y:S01]  /*4850*/  ISETP.GT.AND P1, PT, R0, 0x8, P1 ;  /* 0x000000080000780c */ /* 0x000fe20000f24270 */
[----:B-1----:R-:W-:Y:S02]  /*4860*/  FMUL R11, R42, R56 ;  /* 0x000000382a0b7220 */ /* 0x002fe40000400000 */
        /* <DEDUP_REMOVED lines=21> */
[----:B------:R-:W-:Y:S01]  /*49c0*/  ISETP.GT.AND P4, PT, R3, 0x38, PT ;  /* 0x000000380300780c */ /* 0x000fe20003f84270 */
[-C--:B------:R-:W-:Y:S01]  /*49d0*/  FMUL R3, R50, R56.reuse ;  /* 0x0000003832037220 */ /* 0x080fe20000400000 */
[----:B-1----:R-:W-:-:S03]  /*49e0*/  FMUL R11, R54, R56 ;  /* 0x00000038360b7220 */ /* 0x002fc60000400000 */
[----:B------:R-:W-:Y:S01]  /*49f0*/  @P1 STG.E desc[UR36][R4.64+0xc4], R49 ;  /* 0x0000c43104001986 */ /* 0x000fe2000c101924 */
[C---:B------:R-:W-:Y:S02]  /*4a00*/  ISETP.GT.AND P1, PT, R0.reuse, RZ, P4 ;  /* 0x000000ff0000720c */ /* 0x040fe40002724270 */
[C---:B------:R-:W-:Y:S01]  /*4a10*/  ISETP.GT.AND P4, PT, R0.reuse, 0x8, P4 ;  /* 0x000000080000780c */ /* 0x040fe20002784270 */
[----:B------:R-:W-:Y:S01]  /*4a20*/  @P0 STG.E desc[UR36][R6.64+0xc0], R3 ;  /* 0x0000c00306000986 */ /* 0x000fe2000c101924 */
[----:B------:R-:W-:Y:S01]  /*4a30*/  ISETP.GT.AND P0, PT, R0, RZ, P3 ;  /* 0x000000ff0000720c */ /* 0x000fe20001f04270 */
[----:B0-----:R-:W-:Y:S01]  /*4a40*/  FMUL R9, R52, R56 ;  /* 0x0000003834097220 */ /* 0x001fe20000400000 */
[----:B------:R-:W-:Y:S01]  /*4a50*/  ISETP.GT.AND P3, PT, R0, 0x8, P3 ;  /* 0x000000080000780c */ /* 0x000fe20001f64270 */
[----:B------:R-:W-:Y:S06]  /*4a60*/  @P2 STG.E desc[UR36][R6.64+0xc4], R51 ;  /* 0x0000c43306002986 */ /* 0x000fec000c101924 */
[----:B------:R-:W-:Y:S04]  /*4a70*/  @P1 STG.E desc[UR36][R4.64+0xe0], R9 ;  /* 0x0000e00904001986 */ /* 0x000fe8000c101924 */
[----:B------:R0:W-:Y:S02]  /*4a80*/  @P0 STG.E desc[UR36][R4.64+0xe4], R53 ;  /* 0x0000e43504000986 */ /* 0x0001e4000c101924 */
[----:B0-----:R-:W-:-:S02]  /*4a90*/  @P4 IMAD.MOV.U32 R4, RZ, RZ, R6 ;  /* 0x000000ffff044224 */ /* 0x001fc400078e0006 */
[----:B------:R-:W-:-:S05]  /*4aa0*/  @P4 IMAD.MOV.U32 R5, RZ, RZ, R7 ;  /* 0x000000ffff054224 */ /* 0x000fca00078e0007 */
[----:B------:R0:W-:Y:S04]  /*4ab0*/  @P4 STG.E desc[UR36][R4.64+0xe0], R11 ;  /* 0x0000e00b04004986 */ /* 0x0001e8000c101924 */
[----:B------:R0:W-:Y:S02]  /*4ac0*/  @P3 STG.E desc[UR36][R6.64+0xe4], R55 ;  /* 0x0000e43706003986 */ /* 0x0001e4000c101924 */
.L_x_101:
[----:B------:R-:W-:Y:S05]  /*4ad0*/  BSYNC B0 ;  /* 0x0000000000007941 */ /* 0x000fea0003800000 */
.L_x_39:
[----:B------:R-:W-:Y:S01]  /*4ae0*/  IADD3 R18, P0, R18, UR54, RZ ;  /* 0x0000003612127c10 */ /* 0x000fe2000ff1e0ff */
[----:B------:R-:W-:Y:S01]  /*4af0*/  ULDC.64 UR4, c[0x0][0x650] ;  /* 0x0001940000047ab9 */ /* 0x000fe20000000a00 */
[----:B------:R-:W-:Y:S01]  /*4b00*/  PRMT R0, RZ, 0x7610, R0 ;  /* 0x00007610ff007816 */ /* 0x000fe20000000000 */
[----:B------:R-:W-:Y:S01]  /*4b10*/  IMAD.MOV.U32 R68, RZ, RZ, -0x1 ;  /* 0xffffffffff447424 */ /* 0x000fe200078e00ff */
[----:B------:R-:W-:Y:S01]  /*4b20*/  IADD3.X R17, R17, UR45, RZ, P0, !PT ;  /* 0x0000002d11117c10 */ /* 0x000fe200087fe4ff */
[----:B------:R-:W-:Y:S01]  /*4b30*/  IMAD.MOV.U32 R69, RZ, RZ, -0x1 ;  /* 0xffffffffff457424 */ /* 0x000fe200078e00ff */
[----:B------:R-:W-:-:S04]  /*4b40*/  ISETP.GE.U32.AND P0, PT, R18, UR4, PT ;  /* 0x0000000412007c0c */ /* 0x000fc8000bf06070 */
[----:B------:R-:W-:-:S13]  /*4b50*/  ISETP.GE.U32.AND.EX P0, PT, R17, UR5, PT, P0 ;  /* 0x0000000511007c0c */ /* 0x000fda000bf06100 */
[----:B------:R-:W-:Y:S05]  /*4b60*/  @P0 BRA `(.L_x_102) ;  /* 0x0000000400540947 */ /* 0x000fea0003800000 */
[----:B01-3--:R-:W0:Y:S01]  /*4b70*/  LDC.64 R10, c[0x0][0x628] ;  /* 0x00018a00ff0a7b82 */ /* 0x00be220000000a00 */
[----:B------:R-:W1:Y:S01]  /*4b80*/  S2R R12, SR_CTAID.X ;  /* 0x00000000000c7919 */ /* 0x000e620000002500 */
[----:B------:R-:W-:Y:S02]  /*4b90*/  IMAD.MOV.U32 R8, RZ, RZ, R18 ;  /* 0x000000ffff087224 */ /* 0x000fe400078e0012 */
[----:B------:R-:W-:Y:S01]  /*4ba0*/  IMAD.MOV.U32 R9, RZ, RZ, R17 ;  /* 0x000000ffff097224 */ /* 0x000fe200078e0011 */
[----:B------:R-:W3:Y:S03]  /*4bb0*/  S2R R20, SR_CTAID.Y ;  /* 0x0000000000147919 */ /* 0x000ee60000002600 */
[----:B------:R-:W1:Y:S08]  /*4bc0*/  LDC R0, c[0x0][0x630] ;  /* 0x00018c00ff007b82 */ /* 0x000e700000000800 */
[----:B------:R-:W1:Y:S01]  /*4bd0*/  LDC.64 R14, c[0x0][0x620] ;  /* 0x00018800ff0e7b82 */ /* 0x000e620000000a00 */
[----:B0-----:R-:W-:-:S04]  /*4be0*/  ISETP.NE.U32.AND P0, PT, R10, RZ, PT ;  /* 0x000000ff0a00720c */ /* 0x001fc80003f05070 */
[----:B------:R-:W-:-:S13]  /*4bf0*/  ISETP.NE.AND.EX P0, PT, R11, RZ, PT, P0 ;  /* 0x000000ff0b00720c */ /* 0x000fda0003f05300 */
[----:B-1-3--:R-:W-:Y:S05]  /*4c00*/  @!P0 BRA `(.L_x_103) ;  /* 0x0000000000288947 */ /* 0x00afea0003800000 */
[----:B------:R-:W0:Y:S02]  /*4c10*/  LDC R3, c[0x0][0x634] ;  /* 0x00018d00ff037b82 */ /* 0x000e240000000800 */
[----:B0-----:R-:W-:-:S05]  /*4c20*/  IADD3 R3, P0, R18, R3, RZ ;  /* 0x0000000312037210 */ /* 0x001fca0007f1e0ff */
[----:B------:R-:W-:-:S04]  /*4c30*/  IMAD.X R13, RZ, RZ, R17, P0 ;  /* 0x000000ffff0d7224 */ /* 0x000fc800000e0611 */
[----:B------:R-:W-:-:S04]  /*4c40*/  IMAD.WIDE.U32 R4, R13, R10, RZ ;  /* 0x0000000a0d047225 */ /* 0x000fc800078e00ff */
[----:B--2-4-:R-:W-:-:S04]  /*4c50*/  IMAD.WIDE.U32 R6, P0, R3, R11, R4 ;  /* 0x0000000b03067225 */ /* 0x014fc80007800004 */
[----:B------:R-:W-:Y:S01]  /*4c60*/  IMAD.WIDE.U32 R4, R3, R10, RZ ;  /* 0x0000000a03047225 */ /* 0x000fe200078e00ff */
[----:B------:R-:W-:-:S03]  /*4c70*/  IADD3.X R9, RZ, RZ, RZ, P0, !PT ;  /* 0x000000ffff097210 */ /* 0x000fc600007fe4ff */
[----:B------:R-:W-:Y:S01]  /*4c80*/  IMAD.MOV.U32 R8, RZ, RZ, R7 ;  /* 0x000000ffff087224 */ /* 0x000fe200078e0007 */
[----:B------:R-:W-:-:S05]  /*4c90*/  IADD3 RZ, P0, R5, R6, RZ ;  /* 0x0000000605ff7210 */ /* 0x000fca0007f1e0ff */
[----:B------:R-:W-:-:S08]  /*4ca0*/  IMAD.WIDE.U32.X R8, R13, R11, R8, P0 ;  /* 0x0000000b0d087225 */ /* 0x000fd000000e0408 */
.L_x_103:
[-CC-:B------:R-:W-:Y:S01]  /*4cb0*/  SHF.R.U64 R69, R8, R0.reuse, R9.reuse ;  /* 0x0000000008457219 */ /* 0x180fe20000001209 */
[----:B------:R-:W0:Y:S01]  /*4cc0*/  LDC.64 R24, c[0x0][0x640] ;  /* 0x00019000ff187b82 */ /* 0x000e220000000a00 */
[----:B------:R-:W-:Y:S01]  /*4cd0*/  SHF.R.U32.HI R0, RZ, R0, R9 ;  /* 0x00000000ff007219 */ /* 0x000fe20000011609 */
[----:B------:R-:W-:Y:S01]  /*4ce0*/  IMAD.MOV.U32 R19, RZ, RZ, R17 ;  /* 0x000000ffff137224 */ /* 0x000fe200078e0011 */
[----:B------:R-:W-:Y:S01]  /*4cf0*/  IADD3 R3, P0, RZ, -R69, RZ ;  /* 0x80000045ff037210 */ /* 0x000fe20007f1e0ff */
[----:B------:R-:W-:Y:S01]  /*4d00*/  ULDC UR4, c[0x0][0x150] ;  /* 0x0000540000047ab9 */ /* 0x000fe20000000800 */
[----:B--2-4-:R-:W-:-:S03]  /*4d10*/  I2FP.F32.U32 R7, R12 ;  /* 0x0000000c00077245 */ /* 0x014fc60000201000 */
[----:B------:R-:W1:Y:S01]  /*4d20*/  LDC R6, c[0x0][0x618] ;  /* 0x00018600ff067b82 */ /* 0x000e620000000800 */
[----:B------:R-:W-:Y:S02]  /*4d30*/  IMAD.X R5, RZ, RZ, ~R0, P0 ;  /* 0x000000ffff057224 */ /* 0x000fe400000e0e00 */
[----:B------:R-:W-:Y:S01]  /*4d40*/  FMUL R7, R7, UR4 ;  /* 0x0000000407077c20 */ /* 0x000fe20008400000 */
[----:B------:R-:W-:Y:S01]  /*4d50*/  ULDC UR4, c[0x0][0x154] ;  /* 0x0000550000047ab9 */ /* 0x000fe20000000800 */
[-C--:B------:R-:W-:Y:S02]  /*4d60*/  IMAD R0, R5, R14.reuse, RZ ;  /* 0x0000000e05007224 */ /* 0x080fe400078e02ff */
[C---:B------:R-:W-:Y:S01]  /*4d70*/  IMAD.WIDE.U32 R4, R3.reuse, R14, R18 ;  /* 0x0000000e03047225 */ /* 0x040fe200078e0012 */
[----:B------:R-:W2:Y:S01]  /*4d80*/  LDC R8, c[0x0][0x608] ;  /* 0x00018200ff087b82 */ /* 0x000ea20000000800 */
[----:B------:R-:W3:Y:S02]  /*4d90*/  F2I.U32.TRUNC.NTZ R7, R7 ;  /* 0x0000000700077305 */ /* 0x000ee4000020f000 */
[----:B------:R-:W-:Y:S01]  /*4da0*/  IMAD R3, R3, R15, R0 ;  /* 0x0000000f03037224 */ /* 0x000fe200078e0200 */
[----:B------:R-:W-:-:S03]  /*4db0*/  I2FP.F32.U32 R0, R20 ;  /* 0x0000001400007245 */ /* 0x000fc60000201000 */
[----:B------:R-:W-:Y:S01]  /*4dc0*/  IMAD.IADD R3, R5, 0x1, R3 ;  /* 0x0000000105037824 */ /* 0x000fe200078e0203 */
[----:B------:R-:W4:Y:S01]  /*4dd0*/  LDC R11, c[0x0][0x658] ;  /* 0x00019600ff0b7b82 */ /* 0x000f220000000800 */
[----:B0-----:R-:W-:-:S04]  /*4de0*/  ISETP.NE.U32.AND P0, PT, R24, RZ, PT ;  /* 0x000000ff1800720c */ /* 0x001fc80003f05070 */
[----:B------:R-:W-:-:S03]  /*4df0*/  ISETP.NE.AND.EX P0, PT, R25, RZ, PT, P0 ;  /* 0x000000ff1900720c */ /* 0x000fc60003f05300 */
[----:B------:R-:W0:Y:S01]  /*4e00*/  LDC R9, c[0x0][0x144] ;  /* 0x00005100ff097b82 */ /* 0x000e220000000800 */
[-C--:B-1----:R-:W-:Y:S01]  /*4e10*/  SHF.R.U64 R10, R4, R6.reuse, R3 ;  /* 0x00000006040a7219 */ /* 0x082fe20000001203 */
[----:B---3--:R-:W-:Y:S01]  /*4e20*/  IMAD.MOV R7, RZ, RZ, -R7 ;  /* 0x000000ffff077224 */ /* 0x008fe200078e0a07 */
[----:B------:R-:W-:Y:S01]  /*4e30*/  SHF.R.U32.HI R3, RZ, R6, R3 ;  /* 0x00000006ff037219 */ /* 0x000fe20000011603 */
[----:B------:R-:W-:-:S04]  /*4e40*/  FMUL R6, R0, UR4 ;  /* 0x0000000400067c20 */ /* 0x000fc80008400000 */
[----:B------:R-:W1:Y:S01]  /*4e50*/  LDC R19, c[0x0][0x148] ;  /* 0x00005200ff137b82 */ /* 0x000e620000000800 */
[----:B------:R3:W0:Y:S01]  /*4e60*/  F2I.U32.TRUNC.NTZ R14, R6 ;  /* 0x00000006000e7305 */ /* 0x000622000020f000 */
[-CC-:B--2---:R-:W-:Y:S02]  /*4e70*/  SHF.R.U64 R13, R10, R8.reuse, R3.reuse ;  /* 0x000000080a0d7219 */ /* 0x184fe40000001203 */
[----:B------:R-:W-:-:S04]  /*4e80*/  SHF.R.U32.HI R0, RZ, R8, R3 ;  /* 0x00000008ff007219 */ /* 0x000fc80000011603 */
[----:B------:R-:W2:Y:S01]  /*4e90*/  LDC R21, c[0x0][0x648] ;  /* 0x00019200ff157b82 */ /* 0x000ea20000000800 */
[-CC-:B----4-:R-:W-:Y:S02]  /*4ea0*/  SHF.R.U64 R15, R13, R11.reuse, R0.reuse ;  /* 0x0000000b0d0f7219 */ /* 0x190fe40000001200 */
[----:B------:R-:W-:-:S03]  /*4eb0*/  SHF.R.U32.HI R5, RZ, R11, R0 ;  /* 0x0000000bff057219 */ /* 0x000fc60000011600 */
[----:B------:R-:W-:Y:S02]  /*4ec0*/  IMAD.MOV.U32 R4, RZ, RZ, R15 ;  /* 0x000000ffff047224 */ /* 0x000fe400078e000f */
[----:B------:R-:W4:Y:S01]  /*4ed0*/  LDC R26, c[0x0][0x638] ;  /* 0x00018e00ff1a7b82 */ /* 0x000f220000000800 */
[----:B0-----:R-:W-:-:S07]  /*4ee0*/  IMAD R12, R9, R7, R12 ;  /* 0x00000007090c7224 */ /* 0x001fce00078e020c */
[----:B------:R-:W0:Y:S08]  /*4ef0*/  LDC R27, c[0x0][0x610] ;  /* 0x00018400ff1b7b82 */ /* 0x000e300000000800 */
[----:B------:R-:W0:Y:S01]  /*4f00*/  LDC R28, c[0x0][0x600] ;  /* 0x00018000ff1c7b82 */ /* 0x000e220000000800 */
[----:B-123--:R-:W-:Y:S05]  /*4f10*/  @!P0 BRA `(.L_x_104) ;  /* 0x0000000000288947 */ /* 0x00efea0003800000 */
        /* <DEDUP_REMOVED lines=10> */
.L_x_104:
[----:B------:R-:W1:Y:S01]  /*4fc0*/  LDC R0, c[0x0][0x65c] ;  /* 0x00019700ff007b82 */ /* 0x000e620000000800 */
[----:B------:R-:W-:Y:S01]  /*4fd0*/  SHF.R.U64 R3, R4, R21, R5 ;  /* 0x0000001504037219 */ /* 0x000fe20000001205 */
[----:B------:R-:W-:Y:S02]  /*4fe0*/  IMAD.MOV R14, RZ, RZ, -R14 ;  /* 0x000000ffff0e7224 */ /* 0x000fe400078e0a0e */
[----:B------:R-:W-:Y:S02]  /*4ff0*/  IMAD.MOV.U32 R5, RZ, RZ, 0x1 ;  /* 0x00000001ff057424 */ /* 0x000fe400078e00ff */
[----:B------:R-:W-:Y:S01]  /*5000*/  IMAD.MOV R4, RZ, RZ, -R3 ;  /* 0x000000ffff047224 */ /* 0x000fe200078e0a03 */
[----:B-1----:R-:W-:Y:S02]  /*5010*/  ISETP.NE.AND P0, PT, R0, 0x1, PT ;  /* 0x000000010000780c */ /* 0x002fe40003f05270 */
[----:B------:R-:W-:-:S05]  /*5020*/  LOP3.LUT R0, R13, R66, RZ, 0xc0, !PT ;  /* 0x000000420d007212 */ /* 0x000fca00078ec0ff */
[----:B------:R-:W-:Y:S01]  /*5030*/  IMAD R71, R61, R3, R0 ;  /* 0x000000033d477224 */ /* 0x000fe200078e0200 */
[----:B------:R-:W-:Y:S01]  /*5040*/  LOP3.LUT R3, R10, R65, RZ, 0xc0, !PT ;  /* 0x000000410a037212 */ /* 0x000fe200078ec0ff */
[----:B----4-:R-:W-:-:S04]  /*5050*/  IMAD R0, R4, R26, R15 ;  /* 0x0000001a04007224 */ /* 0x010fc800078e020f */
[----:B------:R-:W-:Y:S02]  /*5060*/  @P0 IMAD R12, R19, R14, R20 ;  /* 0x0000000e130c0224 */ /* 0x000fe400078e0214 */
[----:B0-----:R-:W-:Y:S01]  /*5070*/  IMAD R4, R0, R28, R3 ;  /* 0x0000001c00047224 */ /* 0x001fe200078e0203 */
[----:B------:R-:W-:Y:S01]  /*5080*/  PRMT R0, R5, 0x7610, R0 ;  /* 0x0000761005007816 */ /* 0x000fe20000000000 */
[----:B------:R-:W-:-:S05]  /*5090*/  IMAD R71, R71, R27, R12 ;  /* 0x0000001b47477224 */ /* 0x000fca00078e020c */
[----:B------:R-:W-:Y:S02]  /*50a0*/  SEL R68, R4, R71, !P0 ;  /* 0x0000004704447207 */ /* 0x000fe40004000000 */
[----:B------:R-:W-:-:S07]  /*50b0*/  SEL R71, R71, R4, !P0 ;  /* 0x0000000447477207 */ /* 0x000fce0004000000 */
.L_x_102:
[----:B------:R-:W-:Y:S01]  /*50c0*/  UIADD3 UR39, UR40, UR39, URZ ;  /* 0x0000002728277290 */ /* 0x000fe2000fffe03f */
[----:B------:R-:W-:-:S03]  /*50d0*/  LOP3.LUT P0, RZ, R0, 0xff, RZ, 0xc0, !PT ;  /* 0x000000ff00ff7812 */ /* 0x000fc6000780c0ff */
[----:B------:R-:W-:Y:S02]  /*50e0*/  USHF.R.U32.HI UR4, URZ, 0x2, UR39 ;  /* 0x000000023f047899 */ /* 0x000fe40008011627 */
[----:B------:R-:W-:Y:S02]  /*50f0*/  UISETP.GT.U32.AND UP1, UPT, UR39, 0x3, UPT ;  /* 0x000000032700788c */ /* 0x000fe4000bf24070 */
[----:B------:R-:W-:Y:S02]  /*5100*/  ULOP3.LUT UR4, UR4, 0x1, URZ, 0xc0, !UPT ;  /* 0x0000000104047892 */ /* 0x000fe4000f8ec03f */
[----:B------:R-:W-:Y:S02]  /*5110*/  UISETP.LT.U32.AND UP1, UPT, UR40, 0x4, UP1 ;  /* 0x000000042800788c */ /* 0x000fe40008f21070 */
[----:B------:R-:W-:Y:S02]  /*5120*/  UISETP.NE.U32.AND UP0, UPT, UR4, 0x1, UPT ;  /* 0x000000010400788c */ /* 0x000fe4000bf05070 */
[----:B------:R-:W-:-:S02]  /*5130*/  USEL UR5, URZ, 0x1, !UP1 ;  /* 0x000000013f057887 */ /* 0x000fc4000c800000 */
[----:B------:R-:W-:Y:S02]  /*5140*/  UISETP.GT.U32.AND UP0, UPT, UR40, 0x3, !UP0 ;  /* 0x000000032800788c */ /* 0x000fe4000c704070 */
[----:B------:R-:W-:Y:S02]  /*5150*/  ULOP3.LUT UR39, UR39, 0x3, URZ, 0xc0, !UPT ;  /* 0x0000000327277892 */ /* 0x000fe4000f8ec03f */
[----:B------:R-:W-:-:S04]  /*5160*/  USEL UR4, URZ, 0x1, !UP0 ;  /* 0x000000013f047887 */ /* 0x000fc8000c000000 */
[----:B------:R-:W-:Y:S01]  /*5170*/  ULOP3.LUT UR38, UR4, UR38, UR5, 0x96, !UPT ;  /* 0x0000002604267292 */ /* 0x000fe2000f8e9605 */
[----:B------:R-:W-:Y:S11]  /*5180*/  @P0 BRA `(.L_x_105) ;  /* 0xffffffc000300947 */ /* 0x000ff6000383ffff */
[----:B------:R-:W-:Y:S05]  /*5190*/  EXIT ;  /* 0x000000000000794d */ /* 0x000fea0003800000 */
.L_x_3:
        /* <DEDUP_REMOVED lines=26> */
.L_x_107:
[-CC-:B------:R-:W-:Y:S01]  /*5340*/  SHF.R.U64 R30, R10, R14.reuse, R11.reuse ;  /* 0x0000000e0a1e7219 */ /* 0x180fe2000000120b */
[----:B------:R-:W0:Y:S01]  /*5350*/  LDC.64 R24, c[0x0][0x640] ;  /* 0x00019000ff187b82 */ /* 0x000e220000000a00 */
[----:B------:R-:W-:Y:S01]  /*5360*/  SHF.R.U32.HI R5, RZ, R14, R11 ;  /* 0x0000000eff057219 */ /* 0x000fe2000001160b */
[----:B------:R-:W-:Y:S01]  /*5370*/  IMAD.MOV.U32 R6, RZ, RZ, R18 ;  /* 0x000000ffff067224 */ /* 0x000fe200078e0012 */
[----:B------:R-:W-:Y:S01]  /*5380*/  IADD3 R9, P0, RZ, -R30, RZ ;  /* 0x8000001eff097210 */ /* 0x000fe20007f1e0ff */
[----:B------:R-:W-:Y:S01]  /*5390*/  IMAD.MOV.U32 R7, RZ, RZ, R17 ;  /* 0x000000ffff077224 */ /* 0x000fe200078e0011 */
[----:B------:R-:W-:Y:S01]  /*53a0*/  I2FP.F32.U32 R8, R4 ;  /* 0x0000000400087245 */ /* 0x000fe20000201000 */
[----:B------:R-:W-:Y:S01]  /*53b0*/  ULDC UR4, c[0x0][0x150] ;  /* 0x0000540000047ab9 */ /* 0x000fe20000000800 */
[----:B------:R-:W-:Y:S01]  /*53c0*/  IADD3.X R5, RZ, ~R5, RZ, P0, !PT ;  /* 0x80000005ff057210 */ /* 0x000fe200007fe4ff */
[----:B------:R-:W1:Y:S01]  /*53d0*/  LDC R12, c[0x0][0x618] ;  /* 0x00018600ff0c7b82 */ /* 0x000e620000000800 */
[----:B------:R-:W-:-:S04]  /*53e0*/  IMAD.WIDE.U32 R6, R9, R20, R6 ;  /* 0x0000001409067225 */ /* 0x000fc800078e0006 */
[----:B------:R-:W-:Y:S01]  /*53f0*/  FMUL R11, R8, UR4 ;  /* 0x00000004080b7c20 */ /* 0x000fe20008400000 */
[----:B------:R-:W-:Y:S01]  /*5400*/  ULDC UR4, c[0x0][0x154] ;  /* 0x0000550000047ab9 */ /* 0x000fe20000000800 */
[----:B------:R-:W-:Y:S01]  /*5410*/  IMAD R8, R5, R20, RZ ;  /* 0x0000001405087224 */ /* 0x000fe200078e02ff */
[----:B------:R-:W2:Y:S03]  /*5420*/  LDC R13, c[0x0][0x144] ;  /* 0x00005100ff0d7b82 */ /* 0x000ea60000000800 */
[----:B------:R-:W-:Y:S01]  /*5430*/  IMAD R5, R9, R21, R8 ;  /* 0x0000001509057224 */ /* 0x000fe200078e0208 */
[----:B------:R-:W3:Y:S01]  /*5440*/  F2I.U32.TRUNC.NTZ R11, R11 ;  /* 0x0000000b000b7305 */ /* 0x000ee2000020f000 */
[----:B------:R-:W-:Y:S02]  /*5450*/  IMAD.MOV.U32 R8, RZ, RZ, -0x1 ;  /* 0xffffffffff087424 */ /* 0x000fe400078e00ff */
[----:B------:R-:W-:Y:S01]  /*5460*/  IMAD.IADD R5, R7, 0x1, R5 ;  /* 0x0000000107057824 */ /* 0x000fe200078e0205 */
[----:B------:R-:W-:Y:S01]  /*5470*/  I2FP.F32.U32 R7, R3 ;  /* 0x0000000300077245 */ /* 0x000fe20000201000 */
[----:B------:R-:W4:Y:S01]  /*5480*/  LDC R20, c[0x0][0x608] ;  /* 0x00018200ff147b82 */ /* 0x000f220000000800 */
[----:B0-----:R-:W-:-:S03]  /*5490*/  ISETP.NE.U32.AND P0, PT, R24, RZ, PT ;  /* 0x000000ff1800720c */ /* 0x001fc60003f05070 */
[----:B------:R-:W-:Y:S01]  /*54a0*/  FMUL R7, R7, UR4 ;  /* 0x0000000407077c20 */ /* 0x000fe20008400000 */
[----:B------:R-:W-:-:S03]  /*54b0*/  ISETP.NE.AND.EX P0, PT, R25, RZ, PT, P0 ;  /* 0x000000ff1900720c */ /* 0x000fc60003f05300 */
[----:B------:R-:W0:Y:S01]  /*54c0*/  LDC R9, c[0x0][0x658] ;  /* 0x00019600ff097b82 */ /* 0x000e220000000800 */
[-C--:B-1----:R-:W-:Y:S01]  /*54d0*/  SHF.R.U64 R10, R6, R12.reuse, R5 ;  /* 0x0000000c060a7219 */ /* 0x082fe20000001205 */
[----:B---3--:R-:W-:Y:S01]  /*54e0*/  IMAD.MOV R6, RZ, RZ, -R11 ;  /* 0x000000ffff067224 */ /* 0x008fe200078e0a0b */
[----:B------:R-:W-:Y:S02]  /*54f0*/  SHF.R.U32.HI R5, RZ, R12, R5 ;  /* 0x0000000cff057219 */ /* 0x000fe40000011605 */
[----:B------:R1:W3:Y:S03]  /*5500*/  F2I.U32.TRUNC.NTZ R12, R7 ;  /* 0x00000007000c7305 */ /* 0x0002e6000020f000 */
[----:B------:R-:W1:Y:S01]  /*5510*/  LDC R14, c[0x0][0x148] ;  /* 0x00005200ff0e7b82 */ /* 0x000e620000000800 */
[----:B--2---:R-:W-:Y:S02]  /*5520*/  IMAD R23, R13, R6, R4 ;  /* 0x000000060d177224 */ /* 0x004fe400078e0204 */
[----:B------:R-:W-:-:S05]  /*5530*/  IMAD.MOV.U32 R6, RZ, RZ, 0x1 ;  /* 0x00000001ff067424 */ /* 0x000fca00078e00ff */
[----:B------:R-:W2:Y:S01]  /*5540*/  LDC R21, c[0x0][0x600] ;  /* 0x00018000ff157b82 */ /* 0x000ea20000000800 */
[-CC-:B----4-:R-:W-:Y:S02]  /*5550*/  SHF.R.U64 R13, R10, R20.reuse, R5.reuse ;  /* 0x000000140a0d7219 */ /* 0x190fe40000001205 */
[----:B------:R-:W-:-:S05]  /*5560*/  SHF.R.U32.HI R4, RZ, R20, R5 ;  /* 0x00000014ff047219 */ /* 0x000fca0000011605 */
[----:B------:R-:W4:Y:S01]  /*5570*/  LDC R22, c[0x0][0x648] ;  /* 0x00019200ff167b82 */ /* 0x000f220000000800 */
[-CC-:B0-----:R-:W-:Y:S02]  /*5580*/  SHF.R.U64 R15, R13, R9.reuse, R4.reuse ;  /* 0x000000090d0f7219 */ /* 0x181fe40000001204 */
[-C--:B------:R-:W-:Y:S02]  /*5590*/  SHF.L.U32 R8, R8, R9.reuse, RZ ;  /* 0x0000000908087219 */ /* 0x080fe400000006ff */
[-C--:B------:R-:W-:Y:S01]  /*55a0*/  SHF.R.U32.HI R5, RZ, R9.reuse, R4 ;  /* 0x00000009ff057219 */ /* 0x080fe20000011604 */
[----:B------:R-:W-:Y:S01]  /*55b0*/  IMAD.MOV.U32 R4, RZ, RZ, R15 ;  /* 0x000000ffff047224 */ /* 0x000fe200078e000f */
[----:B------:R-:W-:Y:S01]  /*55c0*/  SHF.L.U32 R20, R6, R9, RZ ;  /* 0x0000000906147219 */ /* 0x000fe200000006ff */
[----:B------:R-:W0:Y:S01]  /*55d0*/  LDC R26, c[0x0][0x638] ;  /* 0x00018e00ff1a7b82 */ /* 0x000e220000000800 */
[----:B------:R-:W-:-:S07]  /*55e0*/  LOP3.LUT R28, RZ, R8, RZ, 0x33, !PT ;  /* 0x00000008ff1c7212 */ /* 0x000fce00078e33ff */
        /* <DEDUP_REMOVED lines=12> */
.L_x_108:
[----:B------:R-:W1:Y:S01]  /*56b0*/  LDC R6, c[0x0][0x65c] ;  /* 0x00019700ff067b82 */ /* 0x000e620000000800 */
[----:B----4-:R-:W-:Y:S01]  /*56c0*/  SHF.R.U64 R5, R4, R22, R5 ;  /* 0x0000001604057219 */ /* 0x010fe20000001205 */
[----:B------:R-:W-:Y:S01]  /*56d0*/  VIADD R7, R21, 0xffffffff ;  /* 0xffffffff15077836 */ /* 0x000fe20000000000 */
[----:B------:R-:W-:Y:S01]  /*56e0*/  LOP3.LUT R4, R13, R28, RZ, 0xc0, !PT ;  /* 0x0000001c0d047212 */ /* 0x000fe200078ec0ff */
[----:B------:R-:W-:-:S03]  /*56f0*/  IMAD.MOV R12, RZ, RZ, -R12 ;  /* 0x000000ffff0c7224 */ /* 0x000fc600078e0a0c */
[----:B------:R-:W-:Y:S01]  /*5700*/  LOP3.LUT R10, R10, R7, RZ, 0xc0, !PT ;  /* 0x000000070a0a7212 */ /* 0x000fe200078ec0ff */
[----:B------:R-:W-:Y:S01]  /*5710*/  IMAD R4, R20, R5, R4 ;  /* 0x0000000514047224 */ /* 0x000fe200078e0204 */
[----:B-1----:R-:W-:Y:S01]  /*5720*/  ISETP.NE.AND P0, PT, R6, 0x1, PT ;  /* 0x000000010600780c */ /* 0x002fe20003f05270 */
[----:B------:R-:W-:-:S12]  /*5730*/  IMAD.MOV R6, RZ, RZ, -R5 ;  /* 0x000000ffff067224 */ /* 0x000fd800078e0a05 */
[----:B------:R-:W-:Y:S02]  /*5740*/  @P0 IMAD R23, R14, R12, R3 ;  /* 0x0000000c0e170224 */ /* 0x000fe400078e0203 */
[----:B0-----:R-:W-:Y:S02]  /*5750*/  IMAD R3, R6, R26, R15 ;  /* 0x0000001a06037224 */ /* 0x001fe400078e020f */
[----:B------:R-:W-:Y:S02]  /*5760*/  IMAD R32, R4, R32, R23 ;  /* 0x0000002004207224 */ /* 0x000fe400078e0217 */
[----:B------:R-:W-:Y:S02]  /*5770*/  IMAD R3, R3, R21, R10 ;  /* 0x0000001503037224 */ /* 0x000fe400078e020a */
[----:B------:R-:W-:-:S03]  /*5780*/  IMAD.MOV.U32 R6, RZ, RZ, 0x1 ;  /* 0x00000001ff067424 */ /* 0x000fc600078e00ff */
[----:B------:R-:W-:Y:S02]  /*5790*/  SEL R31, R3, R32, !P0 ;  /* 0x00000020031f7207 */ /* 0x000fe40004000000 */
[----:B------:R-:W-:-:S07]  /*57a0*/  SEL R32, R32, R3, !P0 ;  /* 0x0000000320207207 */ /* 0x000fce0004000000 */
.L_x_106:
[----:B------:R-:W-:-:S08]  /*57b0*/  NOP ;  /* 0x0000000000007918 */ /* 0x000fd00000000000 */
[----:B------:R-:W0:-:S00]  /*57c0*/  USETMAXREG.DEALLOC.CTAPOOL 0x28 ;  /* 0x00000028000079c8 */ /* 0x000e0000080e0500 */
[----:B0-----:R-:W-:-:S13]  /*57d0*/  ISETP.NE.AND P0, PT, R2, RZ, PT ;  /* 0x000000ff0200720c */ /* 0x001fda0003f05270 */
[----:B------:R-:W-:Y:S05]  /*57e0*/  @P0 EXIT ;  /* 0x000000000000094d */ /* 0x000fea0003800000 */
[----:B------:R-:W-:Y:S01]  /*57f0*/  LOP3.LUT P0, RZ, R6, 0xff, RZ, 0xc0, !PT ;  /* 0x000000ff06ff7812 */ /* 0x000fe2000780c0ff */
[----:B------:R-:W-:Y:S02]  /*5800*/  IMAD.MOV.U32 R25, RZ, RZ, 0x1 ;  /* 0x00000001ff197424 */ /* 0x000fe400078e00ff */
[----:B------:R-:W-:-:S10]  /*5810*/  IMAD.MOV.U32 R24, RZ, RZ, RZ ;  /* 0x000000ffff187224 */ /* 0x000fd400078e00ff */
[----:B------:R-:W-:Y:S05]  /*5820*/  @!P0 BRA `(.L_x_109) ;  /* 0x00000014000c8947 */ /* 0x000fea0003800000 */
[----:B------:R-:W0:Y:S01]  /*5830*/  LDC R2, c[0x0][0x28c] ;  /* 0x0000a300ff027b82 */ /* 0x000e220000000800 */
[----:B------:R-:W-:Y:S01]  /*5840*/  ISETP.NE.AND P1, PT, R27, RZ, PT ;  /* 0x000000ff1b00720c */ /* 0x000fe20003f25270 */
[----:B------:R-:W-:Y:S01]  /*5850*/  ULDC UR37, c[0x0][0x658] ;  /* 0x0001960000257ab9 */ /* 0x000fe20000000800 */
[----:B------:R-:W-:Y:S01]  /*5860*/  LOP3.LUT P0, RZ, R0, 0x1f, RZ, 0xc0, !PT ;  /* 0x0000001f00ff7812 */ /* 0x000fe2000780c0ff */
[----:B------:R-:W-:Y:S01]  /*5870*/  UMOV UR4, 0xffffffff ;  /* 0xffffffff00047882 */ /* 0x000fe20000000000 */
[----:B------:R-:W-:Y:S01]  /*5880*/  LOP3.LUT R19, R19, 0xfffffffe, RZ, 0xc0, !PT ;  /* 0xfffffffe13137812 */ /* 0x000fe200078ec0ff */
[----:B------:R-:W-:Y:S01]  /*5890*/  BSSY B7, `(.L_x_109) ;  /* 0x000013c000077945 */ /* 0x000fe20003800000 */
[----:B------:R-:W-:Y:S01]  /*58a0*/  ISETP.NE.OR P0, PT, R27, RZ, !P0 ;  /* 0x000000ff1b00720c */ /* 0x000fe20004705670 */
[----:B------:R-:W-:Y:S01]  /*58b0*/  USHF.L.U32 UR4, UR4, UR37, URZ ;  /* 0x0000002504047299 */ /* 0x000fe2000800063f */
[----:B------:R-:W-:Y:S01]  /*58c0*/  IMAD.MOV.U32 R26, RZ, RZ, 0x1 ;  /* 0x00000001ff1a7424 */ /* 0x000fe200078e00ff */
[----:B------:R-:W-:Y:S01]  /*58d0*/  LOP3.LUT R22, R16, 0x2, RZ, 0xfc, !PT ;  /* 0x0000000210167812 */ /* 0x000fe200078efcff */
[----:B------:R-:W-:Y:S01]  /*58e0*/  IMAD.MOV.U32 R25, RZ, RZ, 0x1 ;  /* 0x00000001ff197424 */ /* 0x000fe200078e00ff */
[----:B------:R-:W-:Y:S01]  /*58f0*/  ULDC UR39, c[0x0][0x600] ;  /* 0x0001800000277ab9 */ /* 0x000fe20000000800 */
[----:B------:R-:W-:Y:S01]  /*5900*/  IMAD.MOV.U32 R24, RZ, RZ, RZ ;  /* 0x000000ffff187224 */ /* 0x000fe200078e00ff */
[----:B------:R-:W-:Y:S01]  /*5910*/  @P1 LOP3.LUT R19, R19, 0x1, RZ, 0xfc, !PT ;  /* 0x0000000113131812 */ /* 0x000fe200078efcff */
[----:B------:R-:W-:Y:S01]  /*5920*/  UMOV UR5, 0x1 ;  /* 0x0000000100057882 */ /* 0x000fe20000000000 */
[----:B------:R-:W-:-:S02]  /*5930*/  UIADD3 UR39, UR39, -0x1, URZ ;  /* 0xffffffff27277890 */ /* 0x000fc4000fffe03f */
[----:B------:R-:W-:Y:S01]  /*5940*/  LOP3.LUT R19, R19, 0xfffffffb, RZ, 0xc0, !PT ;  /* 0xfffffffb13137812 */ /* 0x000fe200078ec0ff */
[----:B------:R-:W-:Y:S02]  /*5950*/  USHF.L.U32 UR37, UR5, UR37, URZ ;  /* 0x0000002505257299 */ /* 0x000fe4000800063f */
[----:B------:R-:W-:Y:S01]  /*5960*/  ULOP3.LUT UR38, URZ, UR4, URZ, 0x33, !UPT ;  /* 0x000000043f267292 */ /* 0x000fe2000f8e333f */
[----:B------:R-:W-:Y:S01]  /*5970*/  @P0 LOP3.LUT R19, R19, 0x4, RZ, 0xfc, !PT ;  /* 0x0000000413130812 */ /* 0x000fe200078efcff */
[----:B------:R-:W-:Y:S01]  /*5980*/  ULDC.64 UR46, c[0x0][0x198] ;  /* 0x00006600002e7ab9 */ /* 0x000fe20000000a00 */
[----:B0-----:R-:W-:-:S05]  /*5990*/  VIADD R2, R2, 0x3f ;  /* 0x0000003f02027836 */ /* 0x001fca0000000000 */
[----:B------:R-:W-:-:S04]  /*59a0*/  SHF.R.S32.HI R3, RZ, 0x1f, R2 ;  /* 0x0000001fff037819 */ /* 0x000fc80000011402 */
[----:B------:R-:W-:-:S04]  /*59b0*/  LEA.HI R3, R3, R2, RZ, 0x6 ;  /* 0x0000000203037211 */ /* 0x000fc800078f30ff */
[----:B------:R-:W-:-:S04]  /*59c0*/  SHF.R.S32.HI R23, RZ, 0x6, R3 ;  /* 0x00000006ff177819 */ /* 0x000fc80000011403 */
[----:B------:R-:W-:-:S07]  /*59d0*/  IADD3 R28, R23, 0x1, RZ ;  /* 0x00000001171c7810 */ /* 0x000fce0007ffe0ff */
.L_x_123:
[----:B------:R-:W-:-:S03]  /*59e0*/  UMOV UR4, 0xffffffff ;  /* 0xffffffff00047882 */ /* 0x000fc60000000000 */
[----:B------:R-:W-:Y:S05]  /*59f0*/  BRA.DIV UR4, `(.L_x_110) ;  /* 0x0000001604b47947 */ /* 0x000fea000b800000 */
[----:B------:R-:W-:-:S13]  /*5a00*/  ELECT P6, URZ, PT ;  /* 0x00000000003f782f */ /* 0x000fda00038c0000 */
.L_x_136:
[----:B------:R-:W-:Y:S04]  /*5a10*/  BSSY B6, `(.L_x_111) ;  /* 0x00000ae000067945 */ /* 0x000fe80003800000 */
[----:B------:R-:W-:Y:S05]  /*5a20*/  @!P6 BRA `(.L_x_112) ;  /* 0x0000000800b0e947 */ /* 0x000fea0003800000 */
[----:B------:R-:W0:Y:S01]  /*5a30*/  S2R R0, SR_CgaCtaId ;  /* 0x0000000000007919 */ /* 0x000e220000008800 */
[----:B------:R-:W-:-:S04]  /*5a40*/  MOV R29, 0x400 ;  /* 0x00000400001d7802 */ /* 0x000fc80000000f00 */
[----:B0-----:R-:W-:-:S05]  /*5a50*/  LEA R29, R0, R29, 0x18 ;  /* 0x0000001d001d7211 */ /* 0x001fca00078ec0ff */
[----:B------:R-:W-:-:S05]  /*5a60*/  VIADD R0, R29, 0x800 ;  /* 0x000008001d007836 */ /* 0x000fca0000000000 */
[----:B------:R-:W-:-:S13]  /*5a70*/  LOP3.LUT P0, RZ, R0, 0x9f, RZ, 0xc0, !PT ;  /* 0x0000009f00ff7812 */ /* 0x000fda000780c0ff */
[----:B------:R-:W-:Y:S05]  /*5a80*/  @!P0 BRA `(.L_x_113) ;  /* 0x0000000000408947 */ /* 0x000fea0003800000 */
[----:B------:R-:W-:Y:S01]  /*5a90*/  MOV R2, 0x0 ;  /* 0x0000000000027802 */ /* 0x000fe20000000f00 */
[----:B------:R-:W-:Y:S01]  /*5aa0*/  ULDC.64 UR4, c[0x4][0x70] ;  /* 0x01001c0000047ab9 */ /* 0x000fe20000000a00 */
[----:B------:R-:W-:Y:S01]  /*5ab0*/  ULDC.64 UR6, c[0x4][0x8] ;  /* 0x0100020000067ab9 */ /* 0x000fe20000000a00 */
[----:B------:R-:W-:Y:S02]  /*5ac0*/  IMAD.U32 R4, RZ, RZ, UR4 ;  /* 0x00000004ff047e24 */ /* 0x000fe4000f8e00ff */
[----:B------:R-:W-:Y:S01]  /*5ad0*/  IMAD.U32 R5, RZ, RZ, UR5 ;  /* 0x00000005ff057e24 */ /* 0x000fe2000f8e00ff */
[----:B------:R-:W0:Y:S01]  /*5ae0*/  LDC.64 R2, c[0x4][R2] ;  /* 0x0100000002027b82 */ /* 0x000e220000000a00 */
[----:B------:R-:W-:Y:S01]  /*5af0*/  ULDC.64 UR4, c[0x4][0x78] ;  /* 0x01001e0000047ab9 */ /* 0x000fe20000000a00 */
[----:B------:R-:W-:Y:S02]  /*5b00*/  IMAD.U32 R10, RZ, RZ, UR6 ;  /* 0x00000006ff0a7e24 */ /* 0x000fe4000f8e00ff */
[----:B------:R-:W-:-:S02]  /*5b10*/  IMAD.U32 R6, RZ, RZ, UR4 ;  /* 0x00000004ff067e24 */ /* 0x000fc4000f8e00ff */
[----:B------:R-:W-:Y:S02]  /*5b20*/  IMAD.U32 R7, RZ, RZ, UR5 ;  /* 0x00000005ff077e24 */ /* 0x000fe4000f8e00ff */
[----:B------:R-:W-:Y:S02]  /*5b30*/  IMAD.U32 R11, RZ, RZ, UR7 ;  /* 0x00000007ff0b7e24 */ /* 0x000fe4000f8e00ff */
[----:B------:R-:W-:Y:S02]  /*5b40*/  IMAD.MOV.U32 R8, RZ, RZ, 0x70 ;  /* 0x00000070ff087424 */ /* 0x000fe400078e00ff */
[----:B------:R-:W-:Y:S02]  /*5b50*/  IMAD.MOV.U32 R12, RZ, RZ, 0x1 ;  /* 0x00000001ff0c7424 */ /* 0x000fe400078e00ff */
[----:B------:R-:W-:-:S07]  /*5b60*/  IMAD.MOV.U32 R13, RZ, RZ, RZ ;  /* 0x000000ffff0d7224 */ /* 0x000fce00078e00ff */
[----:B------:R-:W-:-:S07]  /*5b70*/  LEPC R20, `(.L_x_113) ;  /* 0x000000001014794e */ /* 0x000fce0000000000 */
[----:B0-----:R-:W-:Y:S05]  /*5b80*/  CALL.ABS.NOINC R2 ;  /* 0x0000000002007343 */ /* 0x001fea0003c00000 */
.L_x_113:
        /* <DEDUP_REMOVED lines=19> */
.L_x_114:
[----:B------:R-:W0:Y:S02]  /*5cc0*/  LDC R0, c[0x0][0x28c] ;  /* 0x0000a300ff007b82 */ /* 0x000e240000000800 */
[----:B0-----:R-:W-:-:S13]  /*5cd0*/  ISETP.GE.AND P0, PT, R0, 0x1, PT ;  /* 0x000000010000780c */ /* 0x001fda0003f06270 */
[----:B------:R-:W-:Y:S05]  /*5ce0*/  @!P0 BRA `(.L_x_112) ;  /* 0x0000000800008947 */ /* 0x000fea0003800000 */
[----:B------:R-:W-:Y:S01]  /*5cf0*/  SHF.L.U32 R32, R32, 0x7, RZ ;  /* 0x0000000720207819 */ /* 0x000fe200000006ff */
[----:B------:R-:W-:Y:S02]  /*5d00*/  IMAD.SHL.U32 R31, R31, 0x40, RZ ;  /* 0x000000401f1f7824 */ /* 0x000fe400078e00ff */
[----:B------:R-:W-:Y:S02]  /*5d10*/  IMAD.MOV.U32 R2, RZ, RZ, RZ ;  /* 0x000000ffff027224 */ /* 0x000fe400078e00ff */
[----:B------:R-:W-:Y:S02]  /*5d20*/  IMAD.MOV.U32 R3, RZ, RZ, R28 ;  /* 0x000000ffff037224 */ /* 0x000fe400078e001c */
[----:B------:R-:W-:Y:S02]  /*5d30*/  IMAD.MOV.U32 R4, RZ, RZ, R25 ;  /* 0x000000ffff047224 */ /* 0x000fe400078e0019 */
[----:B------:R-:W-:Y:S02]  /*5d40*/  IMAD.MOV.U32 R5, RZ, RZ, R24 ;  /* 0x000000ffff057224 */ /* 0x000fe400078e0018 */
[----:B------:R-:W-:-:S02]  /*5d50*/  VIADD R6, R32, 0x8 ;  /* 0x0000000820067836 */ /* 0x000fc40000000000 */
[C---:B------:R-:W-:Y:S02]  /*5d60*/  VIADD R7, R32.reuse, 0x10 ;  /* 0x0000001020077836 */ /* 0x040fe40000000000 */
[C---:B------:R-:W-:Y:S02]  /*5d70*/  VIADD R8, R32.reuse, 0x18 ;  /* 0x0000001820087836 */ /* 0x040fe40000000000 */
[C---:B------:R-:W-:Y:S02]  /*5d80*/  VIADD R9, R32.reuse, 0x20 ;  /* 0x0000002020097836 */ /* 0x040fe40000000000 */
[C---:B------:R-:W-:Y:S02]  /*5d90*/  VIADD R10, R32.reuse, 0x28 ;  /* 0x00000028200a7836 */ /* 0x040fe40000000000 */
[C---:B------:R-:W-:Y:S02]  /*5da0*/  VIADD R11, R32.reuse, 0x30 ;  /* 0x00000030200b7836 */ /* 0x040fe40000000000 */
        /* <DEDUP_REMOVED lines=8> */
[----:B------:R-:W-:-:S07]  /*5e30*/  VIADD R36, R32, 0x78 ;  /* 0x0000007820247836 */ /* 0x000fce0000000000 */
.L_x_118:
[----:B------:R-:W-:Y:S02]  /*5e40*/  LEA R37, R5, R29, 0x3 ;  /* 0x0000001d05257211 */ /* 0x000fe400078e18ff */
[----:B------:R-:W-:-:S04]  /*5e50*/  SHF.L.U32 R0, R4, 0x1f, RZ ;  /* 0x0000001f04007819 */ /* 0x000fc800000006ff */
[----:B------:R-:W0:Y:S02]  /*5e60*/  SYNCS.PHASECHK.TRANS64.TRYWAIT P0, [R37+URZ+0x20], R0 ;  /* 0x00002000250075a7 */ /* 0x000e24000800017f */
[----:B0-----:R-:W-:Y:S05]  /*5e70*/  @!P0 BRA `(.L_x_115) ;  /* 0x0000001000b48947 */ /* 0x001fea0003800000 */
.L_x_137:
[----:B------:R-:W-:-:S13]  /*5e80*/  ISETP.NE.AND P0, PT, R27, RZ, PT ;  /* 0x000000ff1b00720c */ /* 0x000fda0003f05270 */
[----:B0-----:R-:W0:Y:S02]  /*5e90*/  @!P0 LDC R0, c[0x0][0x500] ;  /* 0x00014000ff008b82 */ /* 0x001e240000000800 */
[----:B0-----:R0:W-:Y:S02]  /*5ea0*/  @!P0 SYNCS.ARRIVE.TRANS64 RZ, [R37+URZ], R0 ;  /* 0x0000000025ff89a7 */ /* 0x0011e4000800003f */
[----:B0-----:R-:W-:-:S04]  /*5eb0*/  PRMT R0, R22, 0x9910, RZ ;  /* 0x0000991016007816 */ /* 0x001fc800000000ff */
[----:B------:R-:W-:-:S13]  /*5ec0*/  ISETP.NE.AND P0, PT, R0, 0x2, PT ;  /* 0x000000020000780c */ /* 0x000fda0003f05270 */
[----:B------:R-:W-:Y:S05]  /*5ed0*/  @P0 BRA `(.L_x_116) ;  /* 0x0000000000040947 */ /* 0x000fea0003800000 */
[----:B------:R-:W-:Y:S01]  /*5ee0*/  BPT.TRAP 0x1 ;  /* 0x000000040000795c */ /* 0x000fe20000300000 */
.L_x_116:
[----:B------:R-:W-:-:S13]  /*5ef0*/  LOP3.LUT P0, RZ, R19, 0x4, RZ, 0xc0, !PT ;  /* 0x0000000413ff7812 */ /* 0x000fda000780c0ff */
[----:B------:R-:W-:Y:S05]  /*5f00*/  @P0 BRA `(.L_x_117) ;  /* 0x0000000000040947 */ /* 0x000fea0003800000 */
[----:B------:R-:W-:Y:S01]  /*5f10*/  BPT.TRAP 0x1 ;  /* 0x000000040000795c */ /* 0x000fe20000300000 */
.L_x_117:
[----:B------:R-:W-:Y:S01]  /*5f20*/  IMAD R0, R5, 0x8000, R29 ;  /* 0x0000800005007824 */ /* 0x000fe200078e021d */
[----:B------:R-:W-:Y:S01]  /*5f30*/  R2UR UR25, R37 ;  /* 0x00000000251972ca */ /* 0x000fe200000e0000 */
[----:B------:R-:W-:Y:S01]  /*5f40*/  UIADD3 UR14, UP0, UR46, 0xf0, URZ ;  /* 0x000000f02e0e7890 */ /* 0x000fe2000ff1e03f */
[----:B------:R-:W-:Y:S01]  /*5f50*/  R2UR UR27, R2 ;  /* 0x00000000021b72ca */ /* 0x000fe200000e0000 */
[----:B------:R-:W-:Y:S01]  /*5f60*/  UMOV UR6, 0x0 ;  /* 0x0000000000067882 */ /* 0x000fe20000000000 */
[----:B------:R-:W-:Y:S01]  /*5f70*/  R2UR UR4, R0 ;  /* 0x00000000000472ca */ /* 0x000fe200000e0000 */
[----:B------:R-:W-:Y:S01]  /*5f80*/  UIADD3.X UR15, URZ, UR47, URZ, UP0, !UPT ;  /* 0x0000002f3f0f7290 */ /* 0x000fe200087fe43f */
[----:B------:R-:W-:Y:S01]  /*5f90*/  R2UR UR28, R30 ;  /* 0x000000001e1c72ca */ /* 0x000fe200000e0000 */
[----:B------:R-:W-:Y:S01]  /*5fa0*/  UMOV UR7, 0x10000000 ;  /* 0x1000000000077882 */ /* 0x000fe20000000000 */
[----:B------:R-:W-:Y:S01]  /*5fb0*/  R2UR UR26, R32 ;  /* 0x00000000201a72ca */ /* 0x000fe200000e0000 */
[----:B------:R-:W-:Y:S01]  /*5fc0*/  VIADD R3, R3, 0xffffffff ;  /* 0xffffffff03037836 */ /* 0x000fe20000000000 */
[----:B------:R-:W-:Y:S01]  /*5fd0*/  R2UR UR18, R6 ;  /* 0x00000000061272ca */ /* 0x000fe200000e0000 */
[----:B------:R-:W-:Y:S01]  /*5fe0*/  UIADD3 UR22, UP0, UR46, 0x1f0, URZ ;  /* 0x000001f02e167890 */ /* 0x000fe2000ff1e03f */
[----:B------:R-:W-:Y:S01]  /*5ff0*/  R2UR UR10, R7 ;  /* 0x00000000070a72ca */ /* 0x000fe200000e0000 */
[----:B------:R-:W-:Y:S01]  /*6000*/  UMOV UR17, UR25 ;  /* 0x0000001900117c82 */ /* 0x000fe20008000000 */
[----:B------:R-:W-:Y:S01]  /*6010*/  R2UR UR42, R8 ;  /* 0x00000000082a72ca */ /* 0x000fe200000e0000 */
[----:B------:R-:W-:Y:S01]  /*6020*/  UMOV UR19, UR27 ;  /* 0x0000001b00137c82 */ /* 0x000fe20008000000 */
[----:B------:R-:W-:Y:S01]  /*6030*/  R2UR UR50, R9 ;  /* 0x00000000093272ca */ /* 0x000fe200000e0000 */
[----:B------:R-:W-:Y:S01]  /*6040*/  UIADD3 UR24, UR4, 0x800, URZ ;  /* 0x0000080004187890 */ /* 0x000fe2000fffe03f */
[----:B------:R-:W-:Y:S01]  /*6050*/  R2UR UR34, R12 ;  /* 0x000000000c2272ca */ /* 0x000fe200000e0000 */
[----:B------:R-:W-:Y:S01]  /*6060*/  UIADD3 UR16, UR4, 0x1000, URZ ;  /* 0x0000100004107890 */ /* 0x000fe2000fffe03f */
[----:B------:R-:W-:Y:S01]  /*6070*/  R2UR UR5, R5 ;  /* 0x00000000050572ca */ /* 0x000fe200000e0000 */
[----:B------:R-:W-:Y:S01]  /*6080*/  UIADD3 UR8, UR4, 0x1800, URZ ;  /* 0x0000180004087890 */ /* 0x000fe2000fffe03f */
[----:B------:R-:W-:Y:S01]  /*6090*/  R2UR UR13, R33 ;  /* 0x00000000210d72ca */ /* 0x000fe200000e0000 */
[----:B------:R-:W-:Y:S01]  /*60a0*/  UMOV UR20, UR28 ;  /* 0x0000001c00147c82 */ /* 0x000fe20008000000 */
[----:B------:R-:W-:Y:S01]  /*60b0*/  UIADD3 UR40, UR4, 0x2000, URZ ;  /* 0x0000200004287890 */ /* 0x000fe2000fffe03f */
[----:B------:R-:W-:Y:S01]  /*60c0*/  ISETP.GT.AND P1, PT, R3, 0x1, PT ;  /* 0x000000010300780c */ /* 0x000fe20003f24270 */
[----:B------:R0:W-:Y:S01]  /*60d0*/  UTMALDG.3D [UR24], [UR14], desc[UR6] ;  /* 0x000006180e0075b4 */ /* 0x0001e20008011000 */
[----:B------:R-:W-:Y:S01]  /*60e0*/  UIADD3 UR48, UR4, 0x2800, URZ ;  /* 0x0000280004307890 */ /* 0x000fe2000fffe03f */
[----:B------:R-:W-:Y:S01]  /*60f0*/  VIADD R5, R5, 0x1 ;  /* 0x0000000105057836 */ /* 0x000fe20000000000 */
[----:B------:R-:W-:Y:S01]  /*6100*/  UMOV UR9, UR25 ;  /* 0x0000001900097c82 */ /* 0x000fe20008000000 */
[----:B------:R-:W-:Y:S01]  /*6110*/  UMOV UR11, UR27 ;  /* 0x0000001b000b7c82 */ /* 0x000fe20008000000 */
[----:B------:R-:W-:Y:S01]  /*6120*/  UMOV UR12, UR28 ;  /* 0x0000001c000c7c82 */ /* 0x000fe20008000000 */
[----:B------:R-:W-:Y:S01]  /*6130*/  UMOV UR41, UR25 ;  /* 0x0000001900297c82 */ /* 0x000fe20008000000 */
[----:B------:R-:W-:Y:S01]  /*6140*/  UMOV UR43, UR27 ;  /* 0x0000001b002b7c82 */ /* 0x000fe20008000000 */
[----:B------:R1:W-:Y:S01]  /*6150*/  UTMALDG.3D [UR16], [UR14], desc[UR6] ;  /* 0x000006100e0075b4 */ /* 0x0003e20008011000 */
[----:B------:R-:W-:Y:S01]  /*6160*/  UMOV UR44, UR28 ;  /* 0x0000001c002c7c82 */ /* 0x000fe20008000000 */
[----:B------:R-:W-:Y:S01]  /*6170*/  UMOV UR49, UR25 ;  /* 0x0000001900317c82 */ /* 0x000fe20008000000 */
[----:B------:R-:W-:Y:S01]  /*6180*/  UMOV UR51, UR27 ;  /* 0x0000001b00337c82 */ /* 0x000fe20008000000 */
[----:B------:R-:W-:Y:S01]  /*6190*/  UMOV UR52, UR28 ;  /* 0x0000001c00347c82 */ /* 0x000fe20008000000 */
[----:B------:R-:W-:Y:S01]  /*61a0*/  UIADD3 UR32, UR4, 0x4000, URZ ;  /* 0x0000400004207890 */ /* 0x000fe2000fffe03f */
[C---:B------:R-:W-:Y:S01]  /*61b0*/  ISETP.NE.AND P0, PT, R5.reuse, 0x4, PT ;  /* 0x000000040500780c */ /* 0x040fe20003f05270 */
[----:B------:R-:W-:Y:S01]  /*61c0*/  UMOV UR33, UR25 ;  /* 0x0000001900217c82 */ /* 0x000fe20008000000 */
[----:B------:R2:W-:Y:S01]  /*61d0*/  UTMALDG.3D [UR8], [UR14], desc[UR6] ;  /* 0x000006080e0075b4 */ /* 0x0005e20008011000 */
[----:B------:R-:W-:Y:S01]  /*61e0*/  UMOV UR35, UR27 ;  /* 0x0000001b00237c82 */ /* 0x000fe20008000000 */
[----:B------:R-:W-:Y:S01]  /*61f0*/  UMOV UR36, UR28 ;  /* 0x0000001c00247c82 */ /* 0x000fe20008000000 */
[----:B------:R-:W-:Y:S01]  /*6200*/  UIADD3.X UR23, URZ, UR47, URZ, UP0, !UPT ;  /* 0x0000002f3f177290 */ /* 0x000fe200087fe43f */
[----:B------:R-:W-:Y:S01]  /*6210*/  SEL R37, RZ, 0x1, P0 ;  /* 0x00000001ff257807 */ /* 0x000fe20000000000 */
[----:B------:R-:W-:Y:S01]  /*6220*/  VIADD R2, R2, 0x40 ;  /* 0x0000004002027836 */ /* 0x000fe20000000000 */
[----:B------:R-:W-:-:S02]  /*6230*/  SEL R5, R5, RZ, P0 ;  /* 0x000000ff05057207 */ /* 0x000fc40000000000 */
[----:B0-----:R-:W-:Y:S01]  /*6240*/  R2UR UR26, R10 ;  /* 0x000000000a1a72ca */ /* 0x001fe200000e0000 */
[----:B------:R-:W-:Y:S01]  /*6250*/  UIADD3 UR24, UR4, 0x3000, URZ ;  /* 0x0000300004187890 */ /* 0x000fe2000fffe03f */
[----:B------:R0:W-:Y:S01]  /*6260*/  UTMALDG.3D [UR40], [UR14], desc[UR6] ;  /* 0x000006280e0075b4 */ /* 0x0001e20008011000 */
[----:B------:R-:W-:Y:S02]  /*6270*/  LOP3.LUT R4, R4, R37, RZ, 0x3c, !PT ;  /* 0x0000002504047212 */ /* 0x000fe400078e3cff */
[----:B-1----:R-:W-:Y:S01]  /*6280*/  R2UR UR18, R11 ;  /* 0x000000000b1272ca */ /* 0x002fe200000e0000 */
[----:B------:R-:W-:Y:S01]  /*6290*/  UIADD3 UR16, UR4, 0x3800, URZ ;  /* 0x0000380004107890 */ /* 0x000fe2000fffe03f */
[----:B------:R-:W-:Y:S01]  /*62a0*/  UTMALDG.3D [UR48], [UR14], desc[UR6] ;  /* 0x000006300e0075b4 */ /* 0x000fe20008011000 */
[----:B--2---:R-:W-:Y:S01]  /*62b0*/  R2UR UR10, R13 ;  /* 0x000000000d0a72ca */ /* 0x004fe200000e0000 */
[----:B------:R-:W-:-:S04]  /*62c0*/  UIADD3 UR8, UR4, 0x4800, URZ ;  /* 0x0000480004087890 */ /* 0x000fc8000fffe03f */
[----:B------:R1:W-:Y:S01]  /*62d0*/  UTMALDG.3D [UR24], [UR14], desc[UR6] ;  /* 0x000006180e0075b4 */ /* 0x0003e20008011000 */
[----:B0-----:R-:W-:-:S04]  /*62e0*/  R2UR UR42, R14 ;  /* 0x000000000e2a72ca */ /* 0x001fc800000e0000 */
[----:B------:R0:W-:Y:S01]  /*62f0*/  UTMALDG.3D [UR16], [UR14], desc[UR6] ;  /* 0x000006100e0075b4 */ /* 0x0001e20008011000 */
[----:B------:R-:W-:Y:S01]  /*6300*/  UIADD3 UR40, UR4, 0x5000, URZ ;  /* 0x0000500004287890 */ /* 0x000fe2000fffe03f */
[----:B------:R2:W-:Y:S01]  /*6310*/  UTMALDG.3D [UR32], [UR14], desc[UR6] ;  /* 0x000006200e0075b4 */ /* 0x0005e20008011000 */
[----:B-1----:R-:W-:Y:S01]  /*6320*/  R2UR UR26, R15 ;  /* 0x000000000f1a72ca */ /* 0x002fe200000e0000 */
[----:B------:R-:W-:Y:S01]  /*6330*/  UIADD3 UR24, UR4, 0x5800, URZ ;  /* 0x0000580004187890 */ /* 0x000fe2000fffe03f */
[----:B------:R1:W-:Y:S01]  /*6340*/  UTMALDG.3D [UR8], [UR14], desc[UR6] ;  /* 0x000006080e0075b4 */ /* 0x0003e20008011000 */
[----:B0-----:R-:W-:Y:S01]  /*6350*/  R2UR UR18, R20 ;  /* 0x00000000141272ca */ /* 0x001fe200000e0000 */
[----:B------:R-:W-:-:S03]  /*6360*/  UIADD3 UR16, UR4, 0x6000, URZ ;  /* 0x0000600004107890 */ /* 0x000fc6000fffe03f */
[----:B------:R0:W-:Y:S01]  /*6370*/  UTMALDG.3D [UR40], [UR14], desc[UR6] ;  /* 0x000006280e0075b4 */ /* 0x0001e20008011000 */
[----:B--2---:R-:W-:Y:S01]  /*6380*/  R2UR UR34, R34 ;  /* 0x00000000222272ca */ /* 0x004fe200000e0000 */
[----:B------:R-:W-:-:S04]  /*6390*/  UIADD3 UR32, UR4, 0x7000, URZ ;  /* 0x0000700004207890 */ /* 0x000fc8000fffe03f */
[----:B------:R2:W-:Y:S01]  /*63a0*/  UTMALDG.3D [UR24], [UR14], desc[UR6] ;  /* 0x000006180e0075b4 */ /* 0x0005e20008011000 */
[----:B-1----:R-:W-:Y:S01]  /*63b0*/  R2UR UR10, R21 ;  /* 0x00000000150a72ca */ /* 0x002fe200000e0000 */
[----:B------:R-:W-:Y:S01]  /*63c0*/  UIADD3 UR8, UR4, 0x6800, URZ ;  /* 0x0000680004087890 */ /* 0x000fe2000fffe03f */
[----:B------:R1:W-:Y:S01]  /*63d0*/  UTMALDG.3D [UR16], [UR14], desc[UR6] ;  /* 0x000006100e0075b4 */ /* 0x0003e20008011000 */
[----:B0-----:R-:W-:Y:S01]  /*63e0*/  R2UR UR43, R31 ;  /* 0x000000001f2b72ca */ /* 0x001fe200000e0000 */
[----:B------:R-:W-:Y:S01]  /*63f0*/  ULEA UR40, UR5, UR13, 0xe ;  /* 0x0000000d05287291 */ /* 0x000fe2000f8e703f */
[----:B------:R-:W-:-:S08]  /*6400*/  UMOV UR42, UR27 ;  /* 0x0000001b002a7c82 */ /* 0x000fd00008000000 */
[----:B------:R0:W-:Y:S01]  /*6410*/  UTMALDG.3D [UR8], [UR14], desc[UR6] ;  /* 0x000006080e0075b4 */ /* 0x0001e20008011000 */
[----:B--2---:R-:W-:Y:S01]  /*6420*/  R2UR UR26, R35 ;  /* 0x00000000231a72ca */ /* 0x004fe200000e0000 */
[----:B------:R-:W-:Y:S01]  /*6430*/  UIADD3 UR24, UR4, 0x7800, URZ ;  /* 0x0000780004187890 */ /* 0x000fe2000fffe03f */
[----:B------:R2:W-:Y:S01]  /*6440*/  UTMALDG.3D [UR32], [UR14], desc[UR6] ;  /* 0x000006200e0075b4 */ /* 0x0005e20008011000 */
[----:B-1----:R-:W-:Y:S01]  /*6450*/  R2UR UR18, R36 ;  /* 0x00000000241272ca */ /* 0x002fe200000e0000 */
[----:B------:R-:W-:-:S09]  /*6460*/  UIADD3 UR16, UR4, 0x8000, URZ ;  /* 0x0000800004107890 */ /* 0x000fd2000fffe03f */
[----:B------:R2:W-:Y:S01]  /*6470*/  UTMALDG.3D [UR24], [UR14], desc[UR6] ;  /* 0x000006180e0075b4 */ /* 0x0005e20008011000 */
[----:B0-----:R-:W-:Y:S02]  /*6480*/  UIADD3 UR10, UR27, 0x20, URZ ;  /* 0x000000201b0a7890 */ /* 0x001fe4000fffe03f */
[----:B------:R-:W-:Y:S01]  /*6490*/  UIADD3 UR8, UR40, 0x2000, URZ ;  /* 0x0000200028087890 */ /* 0x000fe2000fffe03f */
[----:B------:R2:W-:Y:S01]  /*64a0*/  UTMALDG.3D [UR16], [UR14], desc[UR6] ;  /* 0x000006100e0075b4 */ /* 0x0005e20008011000 */
[----:B------:R-:W-:Y:S01]  /*64b0*/  UMOV UR11, UR43 ;  /* 0x0000002b000b7c82 */ /* 0x000fe20008000000 */
[----:B------:R2:W-:Y:S06]  /*64c0*/  UTMALDG.3D [UR40], [UR22], desc[UR6] ;  /* 0x00000628160075b4 */ /* 0x0005ec0008011000 */
[----:B------:R2:W-:Y:S02]  /*64d0*/  UTMALDG.3D [UR8], [UR22], desc[UR6] ;  /* 0x00000608160075b4 */ /* 0x0005e40008011000 */
[----:B--2---:R-:W-:Y:S05]  /*64e0*/  @P1 BRA `(.L_x_118) ;  /* 0xfffffff800541947 */ /* 0x004fea000383ffff */
.L_x_112:
[----:B------:R-:W-:Y:S05]  /*64f0*/  BSYNC B6 ;  /* 0x0000000000067941 */ /* 0x000fea0003800000 */
.L_x_111:
[----:B------:R-:W-:Y:S01]  /*6500*/  LOP3.LUT P1, RZ, R26, 0xff, RZ, 0xc0, !PT ;  /* 0x000000ff1aff7812 */ /* 0x000fe2000782c0ff */
[----:B------:R-:W-:Y:S01]  /*6510*/  IMAD.IADD R24, R23, 0x1, R24 ;  /* 0x0000000117187824 */ /* 0x000fe200078e0218 */
[----:B------:R-:W-:Y:S01]  /*6520*/  IADD3 R18, P2, R18, UR54, RZ ;  /* 0x0000003612127c10 */ /* 0x000fe2000ff5e0ff */
[----:B------:R-:W-:Y:S01]  /*6530*/  ULDC.64 UR4, c[0x0][0x650] ;  /* 0x0001940000047ab9 */ /* 0x000fe20000000a00 */
[----:B------:R-:W-:Y:S01]  /*6540*/  BSSY B0, `(.L_x_119) ;  /* 0x000006e000007945 */ /* 0x000fe20003800000 */
[----:B------:R-:W-:Y:S01]  /*6550*/  IMAD.MOV.U32 R32, RZ, RZ, -0x1 ;  /* 0xffffffffff207424 */ /* 0x000fe200078e00ff */
[----:B------:R-:W-:Y:S01]  /*6560*/  SHF.R.U32.HI R0, RZ, 0x2, R24 ;  /* 0x00000002ff007819 */ /* 0x000fe20000011618 */
[----:B------:R-:W-:Y:S01]  /*6570*/  IMAD.MOV.U32 R31, RZ, RZ, -0x1 ;  /* 0xffffffffff1f7424 */ /* 0x000fe200078e00ff */
[----:B------:R-:W-:Y:S01]  /*6580*/  ISETP.GT.U32.AND P0, PT, R24, 0x3, PT ;  /* 0x000000031800780c */ /* 0x000fe20003f04070 */
[----:B------:R-:W-:Y:S01]  /*6590*/  IMAD.MOV.U32 R30, RZ, RZ, -0x1 ;  /* 0xffffffffff1e7424 */ /* 0x000fe200078e00ff */
[----:B------:R-:W-:-:S02]  /*65a0*/  LOP3.LUT R0, R0, 0x1, RZ, 0xc0, !PT ;  /* 0x0000000100007812 */ /* 0x000fc400078ec0ff */
[----:B------:R-:W-:Y:S01]  /*65b0*/  ISETP.LT.U32.AND P0, PT, R23, 0x4, P0 ;  /* 0x000000041700780c */ /* 0x000fe20000701070 */
[----:B------:R-:W0:Y:S01]  /*65c0*/  @P1 S2R R3, SR_CgaCtaId ;  /* 0x0000000000031919 */ /* 0x000e220000008800 */
[----:B------:R-:W-:Y:S02]  /*65d0*/  @P1 MOV R2, 0x400 ;  /* 0x0000040000021802 */ /* 0x000fe40000000f00 */
[----:B------:R-:W-:Y:S02]  /*65e0*/  IADD3.X R17, R17, UR45, RZ, P2, !PT ;  /* 0x0000002d11117c10 */ /* 0x000fe400097fe4ff */
[----:B------:R-:W-:Y:S02]  /*65f0*/  ISETP.GE.U32.AND P2, PT, R18, UR4, PT ;  /* 0x0000000412007c0c */ /* 0x000fe4000bf46070 */
[----:B------:R-:W-:Y:S02]  /*6600*/  LOP3.LUT R24, R24, 0x3, RZ, 0xc0, !PT ;  /* 0x0000000318187812 */ /* 0x000fe400078ec0ff */
[----:B------:R-:W-:-:S02]  /*6610*/  PRMT R26, RZ, 0x7610, R26 ;  /* 0x00007610ff1a7816 */ /* 0x000fc4000000001a */
[----:B0-----:R-:W-:-:S04]  /*6620*/  @P1 LEA R2, R3, R2, 0x18 ;  /* 0x0000000203021211 */ /* 0x001fc800078ec0ff */
[----:B------:R0:W-:Y:S01]  /*6630*/  @P1 SYNCS.ARRIVE.TRANS64.A1T0 RZ, [R2+URZ+0x58], RZ ;  /* 0x000058ff02ff19a7 */ /* 0x0001e2000810003f */
[----:B------:R-:W-:Y:S02]  /*6640*/  ISETP.NE.U32.AND P1, PT, R0, 0x1, PT ;  /* 0x000000010000780c */ /* 0x000fe40003f25070 */
[----:B------:R-:W-:Y:S02]  /*6650*/  SEL R0, RZ, 0x1, !P0 ;  /* 0x00000001ff007807 */ /* 0x000fe40004000000 */
[----:B------:R-:W-:Y:S02]  /*6660*/  ISETP.GE.U32.AND.EX P0, PT, R17, UR5, PT, P2 ;  /* 0x0000000511007c0c */ /* 0x000fe4000bf06120 */
[----:B------:R-:W-:-:S04]  /*6670*/  ISETP.GT.U32.AND P1, PT, R23, 0x3, !P1 ;  /* 0x000000031700780c */ /* 0x000fc80004f24070 */
[----:B0-----:R-:W-:-:S04]  /*6680*/  SEL R2, RZ, 0x1, !P1 ;  /* 0x00000001ff027807 */ /* 0x001fc80004800000 */
[--C-:B------:R-:W-:Y:S02]  /*6690*/  LOP3.LUT R25, R2, R25, R0.reuse, 0x96, !PT ;  /* 0x0000001902197212 */ /* 0x100fe400078e9600 */
[----:B------:R-:W-:Y:S01]  /*66a0*/  PRMT R0, RZ, 0x7610, R0 ;  /* 0x00007610ff007816 */ /* 0x000fe20000000000 */
[----:B------:R-:W-:Y:S06]  /*66b0*/  @P0 BRA `(.L_x_120) ;  /* 0x0000000400580947 */ /* 0x000fec0003800000 */
[----:B------:R-:W-:Y:S01]  /*66c0*/  ULDC.64 UR4, c[0x0][0x628] ;  /* 0x00018a0000047ab9 */ /* 0x000fe20000000a00 */
[----:B------:R-:W0:Y:S01]  /*66d0*/  S2R R8, SR_CTAID.X ;  /* 0x0000000000087919 */ /* 0x000e220000002500 */
[----:B------:R-:W-:Y:S01]  /*66e0*/  ISETP.NE.U32.AND P0, PT, RZ, UR4, PT ;  /* 0x00000004ff007c0c */ /* 0x000fe2000bf05070 */
[----:B------:R-:W-:Y:S01]  /*66f0*/  ULDC UR7, c[0x0][0x630] ;  /* 0x00018c0000077ab9 */ /* 0x000fe20000000800 */
[----:B------:R-:W-:Y:S01]  /*6700*/  IMAD.MOV.U32 R2, RZ, RZ, R18 ;  /* 0x000000ffff027224 */ /* 0x000fe200078e0012 */
[----:B------:R-:W1:Y:S01]  /*6710*/  S2R R0, SR_CTAID.Y ;  /* 0x0000000000007919 */ /* 0x000e620000002600 */
[----:B------:R-:W-:Y:S01]  /*6720*/  ISETP.NE.AND.EX P0, PT, RZ, UR5, PT, P0 ;  /* 0x00000005ff007c0c */ /* 0x000fe2000bf05300 */
[----:B------:R-:W-:-:S12]  /*6730*/  IMAD.MOV.U32 R3, RZ, RZ, R17 ;  /* 0x000000ffff037224 */ /* 0x000fd800078e0011 */
[----:B------:R-:W-:Y:S05]  /*6740*/  @!P0 BRA `(.L_x_121) ;  /* 0x0000000000288947 */ /* 0x000fea0003800000 */
[----:B------:R-:W-:Y:S02]  /*6750*/  ULDC UR6, c[0x0][0x634] ;  /* 0x00018d0000067ab9 */ /* 0x000fe40000000800 */
[----:B------:R-:W-:-:S05]  /*6760*/  IADD3 R7, P0, R18, UR6, RZ ;  /* 0x0000000612077c10 */ /* 0x000fca000ff1e0ff */
[----:B------:R-:W-:-:S04]  /*6770*/  IMAD.X R9, RZ, RZ, R17, P0 ;  /* 0x000000ffff097224 */ /* 0x000fc800000e0611 */
[----:B------:R-:W-:-:S04]  /*6780*/  IMAD.WIDE.U32 R4, R9, UR4, RZ ;  /* 0x0000000409047c25 */ /* 0x000fc8000f8e00ff */
[----:B------:R-:W-:-:S04]  /*6790*/  IMAD.WIDE.U32 R4, P0, R7, UR5, R4 ;  /* 0x0000000507047c25 */ /* 0x000fc8000f800004 */
[----:B------:R-:W-:-:S04]  /*67a0*/  IMAD.WIDE.U32 R6, R7, UR4, RZ ;  /* 0x0000000407067c25 */ /* 0x000fc8000f8e00ff */
[----:B------:R-:W-:Y:S01]  /*67b0*/  IMAD.X R3, RZ, RZ, RZ, P0 ;  /* 0x000000ffff037224 */ /* 0x000fe200000e06ff */
[----:B------:R-:W-:Y:S01]  /*67c0*/  IADD3 RZ, P0, R7, R4, RZ ;  /* 0x0000000407ff7210 */ /* 0x000fe20007f1e0ff */
[----:B------:R-:W-:-:S04]  /*67d0*/  IMAD.MOV.U32 R2, RZ, RZ, R5 ;  /* 0x000000ffff027224 */ /* 0x000fc800078e0005 */
[----:B------:R-:W-:-:S08]  /*67e0*/  IMAD.WIDE.U32.X R2, R9, UR5, R2, P0 ;  /* 0x0000000509027c25 */ /* 0x000fd000080e0402 */
.L_x_121:
[--C-:B------:R-:W-:Y:S01]  /*67f0*/  SHF.R.U64 R30, R2, UR7, R3.reuse ;  /* 0x00000007021e7c19 */ /* 0x100fe20008001203 */
[----:B------:R-:W-:Y:S01]  /*6800*/  ULDC.64 UR4, c[0x0][0x620] ;  /* 0x0001880000047ab9 */ /* 0x000fe20000000a00 */
[----:B------:R-:W-:Y:S01]  /*6810*/  SHF.R.U32.HI R2, RZ, UR7, R3 ;  /* 0x00000007ff027c19 */ /* 0x000fe20008011603 */
[----:B------:R-:W-:Y:S01]  /*6820*/  IMAD.MOV.U32 R3, RZ, RZ, R17 ;  /* 0x000000ffff037224 */ /* 0x000fe200078e0011 */
[----:B------:R-:W-:Y:S01]  /*6830*/  IADD3 R5, P0, RZ, -R30, RZ ;  /* 0x8000001eff057210 */ /* 0x000fe20007f1e0ff */
[----:B------:R-:W2:Y:S01]  /*6840*/  LDC R15, c[0x0][0x144] ;  /* 0x00005100ff0f7b82 */ /* 0x000ea20000000800 */
[----:B0-----:R-:W-:Y:S01]  /*6850*/  I2FP.F32.U32 R6, R8 ;  /* 0x0000000800067245 */ /* 0x001fe20000201000 */
[----:B------:R-:W-:Y:S01]  /*6860*/  ULDC.64 UR8, c[0x0][0x640] ;  /* 0x0001900000087ab9 */ /* 0x000fe20000000a00 */
[----:B------:R-:W-:Y:S01]  /*6870*/  ULDC UR6, c[0x0][0x608] ;  /* 0x0001820000067ab9 */ /* 0x000fe20000000800 */
[----:B------:R-:W-:Y:S01]  /*6880*/  IMAD.X R2, RZ, RZ, ~R2, P0 ;  /* 0x000000ffff027224 */ /* 0x000fe200000e0e02 */
[----:B------:R-:W-:-:S03]  /*6890*/  ISETP.NE.U32.AND P0, PT, RZ, UR8, PT ;  /* 0x00000008ff007c0c */ /* 0x000fc6000bf05070 */
[----:B------:R-:W-:Y:S01]  /*68a0*/  IMAD R4, R2, UR4, RZ ;  /* 0x0000000402047c24 */ /* 0x000fe2000f8e02ff */
[----:B------:R-:W0:Y:S01]  /*68b0*/  LDC R7, c[0x0][0x148] ;  /* 0x00005200ff077b82 */ /* 0x000e220000000800 */
[----:B------:R-:W-:Y:S01]  /*68c0*/  IMAD.MOV.U32 R2, RZ, RZ, R18 ;  /* 0x000000ffff027224 */ /* 0x000fe200078e0012 */
[----:B------:R-:W-:-:S03]  /*68d0*/  ISETP.NE.AND.EX P0, PT, RZ, UR9, PT, P0 ;  /* 0x00000009ff007c0c */ /* 0x000fc6000bf05300 */
[----:B------:R-:W-:Y:S01]  /*68e0*/  IMAD.WIDE.U32 R2, R5, UR4, R2 ;  /* 0x0000000405027c25 */ /* 0x000fe2000f8e0002 */
[----:B------:R-:W-:-:S03]  /*68f0*/  ULDC UR4, c[0x0][0x150] ;  /* 0x0000540000047ab9 */ /* 0x000fc60000000800 */
[----:B------:R-:W-:Y:S02]  /*6900*/  IMAD R5, R5, UR5, R4 ;  /* 0x0000000505057c24 */ /* 0x000fe4000f8e0204 */
[----:B------:R-:W-:Y:S01]  /*6910*/  FMUL R4, R6, UR4 ;  /* 0x0000000406047c20 */ /* 0x000fe20008400000 */
[----:B------:R-:W-:Y:S01]  /*6920*/  ULDC UR4, c[0x0][0x618] ;  /* 0x0001860000047ab9 */ /* 0x000fe20000000800 */
[----:B------:R-:W-:Y:S01]  /*6930*/  ULDC UR5, c[0x0][0x154] ;  /* 0x0000550000057ab9 */ /* 0x000fe20000000800 */
[----:B------:R-:W-:-:S03]  /*6940*/  IMAD.IADD R3, R3, 0x1, R5 ;  /* 0x0000000103037824 */ /* 0x000fc600078e0205 */
[----:B------:R-:W3:Y:S02]  /*6950*/  F2I.U32.TRUNC.NTZ R4, R4 ;  /* 0x0000000400047305 */ /* 0x000ee4000020f000 */
[--C-:B------:R-:W-:Y:S02]  /*6960*/  SHF.R.U64 R6, R2, UR4, R3.reuse ;  /* 0x0000000402067c19 */ /* 0x100fe40008001203 */
[----:B-1----:R-:W-:Y:S02]  /*6970*/  I2FP.F32.U32 R2, R0 ;  /* 0x0000000000027245 */ /* 0x002fe40000201000 */
[----:B------:R-:W-:Y:S01]  /*6980*/  SHF.R.U32.HI R3, RZ, UR4, R3 ;  /* 0x00000004ff037c19 */ /* 0x000fe20008011603 */
[----:B------:R-:W-:Y:S02]  /*6990*/  ULDC UR4, c[0x0][0x658] ;  /* 0x0001960000047ab9 */ /* 0x000fe40000000800 */
[----:B------:R-:W-:Y:S01]  /*69a0*/  FMUL R11, R2, UR5 ;  /* 0x00000005020b7c20 */ /* 0x000fe20008400000 */
[----:B------:R-:W-:-:S02]  /*69b0*/  SHF.R.U64 R10, R6, UR6, R3 ;  /* 0x00000006060a7c19 */ /* 0x000fc40008001203 */
[----:B------:R-:W-:-:S03]  /*69c0*/  SHF.R.U32.HI R3, RZ, UR6, R3 ;  /* 0x00000006ff037c19 */ /* 0x000fc60008011603 */
[----:B------:R-:W1:Y:S01]  /*69d0*/  F2I.U32.TRUNC.NTZ R11, R11 ;  /* 0x0000000b000b7305 */ /* 0x000e62000020f000 */
[--C-:B------:R-:W-:Y:S01]  /*69e0*/  SHF.R.U64 R9, R10, UR4, R3.reuse ;  /* 0x000000040a097c19 */ /* 0x100fe20008001203 */
[----:B---3--:R-:W-:Y:S01]  /*69f0*/  IMAD.MOV R4, RZ, RZ, -R4 ;  /* 0x000000ffff047224 */ /* 0x008fe200078e0a04 */
[----:B------:R-:W-:-:S03]  /*6a00*/  SHF.R.U32.HI R13, RZ, UR4, R3 ;  /* 0x00000004ff0d7c19 */ /* 0x000fc60008011603 */
[----:B--2---:R-:W-:Y:S02]  /*6a10*/  IMAD R8, R15, R4, R8 ;  /* 0x000000040f087224 */ /* 0x004fe400078e0208 */
[----:B------:R-:W-:Y:S02]  /*6a20*/  IMAD.MOV.U32 R2, RZ, RZ, R9 ;  /* 0x000000ffff027224 */ /* 0x000fe400078e0009 */
[----:B------:R-:W-:Y:S01]  /*6a30*/  IMAD.MOV.U32 R3, RZ, RZ, R13 ;  /* 0x000000ffff037224 */ /* 0x000fe200078e000d */
[----:B------:R-:W-:Y:S06]  /*6a40*/  @!P0 BRA `(.L_x_122) ;  /* 0x0000000000288947 */ /* 0x000fec0003800000 */
[----:B------:R-:W-:Y:S02]  /*6a50*/  ULDC UR4, c[0x0][0x64c] ;  /* 0x0001930000047ab9 */ /* 0x000fe40000000800 */
[----:B------:R-:W-:-:S04]  /*6a60*/  IADD3 R3, P0, R9, UR4, RZ ;  /* 0x0000000409037c10 */ /* 0x000fc8000ff1e0ff */
[----:B------:R-:W-:-:S05]  /*6a70*/  IADD3.X R13, RZ, R13, RZ, P0, !PT ;  /* 0x0000000dff0d7210 */ /* 0x000fca00007fe4ff */
[----:B------:R-:W-:-:S04]  /*6a80*/  IMAD.WIDE.U32 R4, R13, UR8, RZ ;  /* 0x000000080d047c25 */ /* 0x000fc8000f8e00ff */
[----:B------:R-:W-:-:S04]  /*6a90*/  IMAD.WIDE.U32 R4, P0, R3, UR9, R4 ;  /* 0x0000000903047c25 */ /* 0x000fc8000f800004 */
[----:B------:R-:W-:-:S04]  /*6aa0*/  IMAD.WIDE.U32 R2, R3, UR8, RZ ;  /* 0x0000000803027c25 */ /* 0x000fc8000f8e00ff */
[----:B------:R-:W-:Y:S01]  /*6ab0*/  IMAD.MOV.U32 R2, RZ, RZ, R5 ;  /* 0x000000ffff027224 */ /* 0x000fe200078e0005 */
[----:B------:R-:W-:Y:S01]  /*6ac0*/  IADD3 RZ, P1, R3, R4, RZ ;  /* 0x0000000403ff7210 */ /* 0x000fe20007f3e0ff */
[----:B------:R-:W-:-:S04]  /*6ad0*/  IMAD.X R3, RZ, RZ, RZ, P0 ;  /* 0x000000ffff037224 */ /* 0x000fc800000e06ff */
[----:B------:R-:W-:-:S08]  /*6ae0*/  IMAD.WIDE.U32.X R2, R13, UR9, R2, P1 ;  /* 0x000000090d027c25 */ /* 0x000fd000088e0402 */
.L_x_122:
[----:B------:R-:W2:Y:S01]  /*6af0*/  LDC R4, c[0x0][0x65c] ;  /* 0x00019700ff047b82 */ /* 0x000ea20000000800 */
[----:B------:R-:W-:Y:S01]  /*6b00*/  ULDC UR4, c[0x0][0x648] ;  /* 0x0001920000047ab9 */ /* 0x000fe20000000800 */
[----:B-1----:R-:W-:Y:S01]  /*6b10*/  IMAD.MOV R11, RZ, RZ, -R11 ;  /* 0x000000ffff0b7224 */ /* 0x002fe200078e0a0b */
[----:B------:R-:W-:Y:S01]  /*6b20*/  SHF.R.U64 R3, R2, UR4, R3 ;  /* 0x0000000402037c19 */ /* 0x000fe20008001203 */
[----:B------:R-:W-:Y:S01]  /*6b30*/  ULDC UR4, c[0x0][0x638] ;  /* 0x00018e0000047ab9 */ /* 0x000fe20000000800 */
[----:B------:R-:W-:Y:S01]  /*6b40*/  LOP3.LUT R10, R10, UR38, RZ, 0xc0, !PT ;  /* 0x000000260a0a7c12 */ /* 0x000fe2000f8ec0ff */
[----:B------:R-:W-:Y:S01]  /*6b50*/  ULDC UR5, c[0x0][0x610] ;  /* 0x0001840000057ab9 */ /* 0x000fe20000000800 */
[----:B------:R-:W-:Y:S02]  /*6b60*/  LOP3.LUT R6, R6, UR39, RZ, 0xc0, !PT ;  /* 0x0000002706067c12 */ /* 0x000fe4000f8ec0ff */
[----:B--2---:R-:W-:-:S13]  /*6b70*/  ISETP.NE.AND P0, PT, R4, 0x1, PT ;  /* 0x000000010400780c */ /* 0x004fda0003f05270 */
[----:B0-----:R-:W-:Y:S02]  /*6b80*/  @P0 IMAD R8, R7, R11, R0 ;  /* 0x0000000b07080224 */ /* 0x001fe400078e0200 */
[----:B------:R-:W-:Y:S02]  /*6b90*/  IMAD.MOV R0, RZ, RZ, -R3 ;  /* 0x000000ffff007224 */ /* 0x000fe400078e0a03 */
[----:B------:R-:W-:Y:S02]  /*6ba0*/  IMAD R3, R3, UR37, R10 ;  /* 0x0000002503037c24 */ /* 0x000fe4000f8e020a */
[----:B------:R-:W-:Y:S01]  /*6bb0*/  IMAD R9, R0, UR4, R9 ;  /* 0x0000000400097c24 */ /* 0x000fe2000f8e0209 */
[----:B------:R-:W-:Y:S01]  /*6bc0*/  ULDC UR4, c[0x0][0x600] ;  /* 0x0001800000047ab9 */ /* 0x000fe20000000800 */
[----:B------:R-:W-:Y:S02]  /*6bd0*/  IMAD R8, R3, UR5, R8 ;  /* 0x0000000503087c24 */ /* 0x000fe4000f8e0208 */
[----:B------:R-:W-:-:S02]  /*6be0*/  IMAD R9, R9, UR4, R6 ;  /* 0x0000000409097c24 */ /* 0x000fc4000f8e0206 */
[----:B------:R-:W-:-:S03]  /*6bf0*/  IMAD.MOV.U32 R0, RZ, RZ, 0x1 ;  /* 0x00000001ff007424 */ /* 0x000fc600078e00ff */
[----:B------:R-:W-:Y:S02]  /*6c00*/  SEL R31, R9, R8, !P0 ;  /* 0x00000008091f7207 */ /* 0x000fe40004000000 */
[----:B------:R-:W-:-:S07]  /*6c10*/  SEL R32, R8, R9, !P0 ;  /* 0x0000000908207207 */ /* 0x000fce0004000000 */
.L_x_120:
[----:B------:R-:W-:Y:S05]  /*6c20*/  BSYNC B0 ;  /* 0x0000000000007941 */ /* 0x000fea0003800000 */
.L_x_119:
[----:B------:R-:W-:-:S13]  /*6c30*/  LOP3.LUT P0, RZ, R0, 0xff, RZ, 0xc0, !PT ;  /* 0x000000ff00ff7812 */ /* 0x000fda000780c0ff */
[----:B------:R-:W-:Y:S05]  /*6c40*/  @P0 BRA `(.L_x_123) ;  /* 0xffffffec00640947 */ /* 0x000fea000383ffff */
[----:B------:R-:W-:Y:S05]  /*6c50*/  BSYNC B7 ;  /* 0x0000000000077941 */ /* 0x000fea0003800000 */
.L_x_109:
[----:B------:R-:W-:-:S03]  /*6c60*/  UMOV UR4, 0xffffffff ;  /* 0xffffffff00047882 */ /* 0x000fc60000000000 */
[----:B------:R-:W-:Y:S05]  /*6c70*/  BRA.DIV UR4, `(.L_x_124) ;  /* 0x0000000604487947 */ /* 0x000fea000b800000 */
[----:B------:R-:W-:-:S13]  /*6c80*/  ELECT P6, URZ, PT ;  /* 0x00000000003f782f */ /* 0x000fda00038c0000 */
.L_x_140:
[----:B------:R-:W-:Y:S04]  /*6c90*/  BSSY B0, `(.L_x_125) ;  /* 0x000002b000007945 */ /* 0x000fe80003800000 */
[----:B------:R-:W-:Y:S05]  /*6ca0*/  @!P6 BRA `(.L_x_126) ;  /* 0x0000000000a4e947 */ /* 0x000fea0003800000 */
[----:B------:R-:W-:-:S04]  /*6cb0*/  LOP3.LUT R16, R16, 0x2, RZ, 0xfc, !PT ;  /* 0x0000000210107812 */ /* 0x000fc800078efcff */
[----:B------:R-:W-:-:S13]  /*6cc0*/  ISETP.NE.AND P0, PT, R16, 0x3, PT ;  /* 0x000000031000780c */ /* 0x000fda0003f05270 */
[----:B------:R-:W-:Y:S05]  /*6cd0*/  @!P0 BRA `(.L_x_127) ;  /* 0x0000000000048947 */ /* 0x000fea0003800000 */
[----:B------:R-:W-:Y:S01]  /*6ce0*/  BPT.TRAP 0x1 ;  /* 0x000000040000795c */ /* 0x000fe20000300000 */
.L_x_127:
[----:B------:R-:W0:Y:S01]  /*6cf0*/  S2R R3, SR_CgaCtaId ;  /* 0x0000000000037919 */ /* 0x000e220000008800 */
[----:B------:R-:W-:Y:S02]  /*6d00*/  MOV R0, 0x400 ;  /* 0x0000040000007802 */ /* 0x000fe40000000f00 */
[----:B------:R-:W-:Y:S02]  /*6d10*/  SHF.L.U32 R2, R25, 0x1f, RZ ;  /* 0x0000001f19027819 */ /* 0x000fe400000006ff */
[----:B0-----:R-:W-:-:S05]  /*6d20*/  LEA R3, R3, R0, 0x18 ;  /* 0x0000000003037211 */ /* 0x001fca00078ec0ff */
[----:B------:R-:W-:-:S04]  /*6d30*/  VIADD R3, R3, 0x20 ;  /* 0x0000002003037836 */ /* 0x000fc80000000000 */
[C---:B------:R-:W-:Y:S02]  /*6d40*/  IMAD R5, R24.reuse, 0x8, R3 ;  /* 0x0000000818057824 */ /* 0x040fe400078e0203 */
[----:B------:R-:W-:Y:S02]  /*6d50*/  VIADD R24, R24, 0x1 ;  /* 0x0000000118187836 */ /* 0x000fe40000000000 */
[----:B------:R-:W0:Y:S03]  /*6d60*/  SYNCS.PHASECHK.TRANS64.TRYWAIT P0, [R5+URZ], R2 ;  /* 0x00000002050075a7 */ /* 0x000e26000800017f */
[----:B------:R-:W-:-:S04]  /*6d70*/  ISETP.NE.AND P1, PT, R24, 0x4, PT ;  /* 0x000000041800780c */ /* 0x000fc80003f25270 */
[----:B------:R-:W-:Y:S02]  /*6d80*/  SEL R0, RZ, 0x1, P1 ;  /* 0x00000001ff007807 */ /* 0x000fe40000800000 */
[----:B------:R-:W-:Y:S02]  /*6d90*/  SEL R24, R24, RZ, P1 ;  /* 0x000000ff18187207 */ /* 0x000fe40000800000 */
[----:B------:R-:W-:-:S03]  /*6da0*/  LOP3.LUT R25, R25, R0, RZ, 0x3c, !PT ;  /* 0x0000000019197212 */ /* 0x000fc600078e3cff */
[----:B------:R-:W-:Y:S01]  /*6db0*/  IMAD R7, R24, 0x8, R3 ;  /* 0x0000000818077824 */ /* 0x000fe200078e0203 */
[----:B------:R-:W-:Y:S01]  /*6dc0*/  SHF.L.U32 R4, R25, 0x1f, RZ ;  /* 0x0000001f19047819 */ /* 0x000fe200000006ff */
[----:B0-----:R-:W-:Y:S06]  /*6dd0*/  @!P0 BRA `(.L_x_128) ;  /* 0x0000000400108947 */ /* 0x001fec0003800000 */
.L_x_141:
[----:B------:R-:W1:Y:S01]  /*6de0*/  SYNCS.PHASECHK.TRANS64.TRYWAIT P0, [R7+URZ], R4 ;  /* 0x00000004070075a7 */ /* 0x000e62000800017f */
[----:B------:R-:W-:-:S05]  /*6df0*/  VIADD R0, R24, 0x1 ;  /* 0x0000000118007836 */ /* 0x000fca0000000000 */
[----:B------:R-:W-:-:S04]  /*6e00*/  ISETP.NE.AND P1, PT, R0, 0x4, PT ;  /* 0x000000040000780c */ /* 0x000fc80003f25270 */
[----:B0-----:R-:W-:Y:S02]  /*6e10*/  SEL R2, RZ, 0x1, P1 ;  /* 0x00000001ff027807 */ /* 0x001fe40000800000 */
[----:B------:R-:W-:Y:S02]  /*6e20*/  SEL R0, R0, RZ, P1 ;  /* 0x000000ff00007207 */ /* 0x000fe40000800000 */
[----:B------:R-:W-:-:S03]  /*6e30*/  LOP3.LUT R25, R25, R2, RZ, 0x3c, !PT ;  /* 0x0000000219197212 */ /* 0x000fc600078e3cff */
[----:B------:R-:W-:Y:S01]  /*6e40*/  IMAD R6, R0, 0x8, R3 ;  /* 0x0000000800067824 */ /* 0x000fe200078e0203 */
[----:B------:R-:W-:Y:S01]  /*6e50*/  SHF.L.U32 R5, R25, 0x1f, RZ ;  /* 0x0000001f19057819 */ /* 0x000fe200000006ff */
[----:B-1----:R-:W-:Y:S06]  /*6e60*/  @!P0 BRA `(.L_x_129) ;  /* 0x0000000400008947 */ /* 0x002fec0003800000 */
.L_x_142:
[----:B------:R-:W1:Y:S01]  /*6e70*/  SYNCS.PHASECHK.TRANS64.TRYWAIT P0, [R6+URZ], R5 ;  /* 0x00000005060075a7 */ /* 0x000e62000800017f */
[----:B------:R-:W-:-:S05]  /*6e80*/  VIADD R0, R0, 0x1 ;  /* 0x0000000100007836 */ /* 0x000fca0000000000 */
[----:B------:R-:W-:-:S04]  /*6e90*/  ISETP.NE.AND P1, PT, R0, 0x4, PT ;  /* 0x000000040000780c */ /* 0x000fc80003f25270 */
[----:B------:R-:W-:Y:S02]  /*6ea0*/  SEL R2, RZ, 0x1, P1 ;  /* 0x00000001ff027807 */ /* 0x000fe40000800000 */
[----:B------:R-:W-:Y:S02]  /*6eb0*/  SEL R0, R0, RZ, P1 ;  /* 0x000000ff00007207 */ /* 0x000fe40000800000 */
[----:B------:R-:W-:Y:S01]  /*6ec0*/  LOP3.LUT R2, R25, R2, RZ, 0x3c, !PT ;  /* 0x0000000219027212 */ /* 0x000fe200078e3cff */
[----:B-1----:R-:W-:Y:S06]  /*6ed0*/  @!P0 BRA `(.L_x_130) ;  /* 0x0000000000f88947 */ /* 0x002fec0003800000 */
.L_x_143:
[----:B------:R-:W-:Y:S01]  /*6ee0*/  IMAD R3, R0, 0x8, R3 ;  /* 0x0000000800037824 */ /* 0x000fe200078e0203 */
[----:B------:R-:W-:-:S07]  /*6ef0*/  SHF.L.U32 R0, R2, 0x1f, RZ ;  /* 0x0000001f02007819 */ /* 0x000fce00000006ff */
.L_x_131:
[----:B--2---:R2:W3:Y:S02]  /*6f00*/  SYNCS.PHASECHK.TRANS64.TRYWAIT P0, [R3+URZ], R0 ;  /* 0x00000000030075a7 */ /* 0x0044e4000800017f */
[----:B---3--:R-:W-:Y:S05]  /*6f10*/  @!P0 NANOSLEEP.SYNCS 0x989680 ;  /* 0x009896800000895d */ /* 0x008fea0003900000 */
[----:B------:R-:W3:Y:S02]  /*6f20*/  @!P0 SYNCS.PHASECHK.TRANS64 P0, [R3+URZ], R0 ;  /* 0x00000000030085a7 */ /* 0x000ee4000800007f */
[----:B---3--:R-:W-:Y:S05]  /*6f30*/  @!P0 BRA `(.L_x_131) ;  /* 0xfffffffc00f08947 */ /* 0x008fea000383ffff */
.L_x_126:
[----:B------:R-:W-:Y:S05]  /*6f40*/  BSYNC B0 ;  /* 0x0000000000007941 */ /* 0x000fea0003800000 */
.L_x_125:
[----:B------:R-:W-:Y:S05]  /*6f50*/  EXIT ;  /* 0x000000000000794d */ /* 0x000fea0003800000 */
.L_x_16:
[----:B------:R-:W-:Y:S02]  /*6f60*/  IMAD.MOV.U32 R13, RZ, RZ, R2 ;  /* 0x000000ffff0d7224 */ /* 0x000fe400078e0002 */
[----:B------:R-:W-:Y:S02]  /*6f70*/  IMAD.MOV.U32 R12, RZ, RZ, RZ ;  /* 0x000000ffff0c7224 */ /* 0x000fe400078e00ff */
[----:B------:R-:W-:Y:S02]  /*6f80*/  IMAD.MOV.U32 R11, RZ, RZ, 0x1f ;  /* 0x0000001fff0b7424 */ /* 0x000fe400078e00ff */
[----:B------:R-:W-:-:S07]  /*6f90*/  IMAD.MOV.U32 R15, RZ, RZ, -0x1 ;  /* 0xffffffffff0f7424 */ /* 0x000fce00078e00ff */
[----:B-----5:R-:W-:Y:S05]  /*6fa0*/  WARPSYNC.COLLECTIVE R15, `(.L_x_132) ;  /* 0x000000000f087348 */ /* 0x020fea0003c00000 */
[----:B------:R0:W1:Y:S02]  /*6fb0*/  SHFL.IDX P6, R14, R13, R12, R11 ;  /* 0x0000000c0d0e7389 */ /* 0x00006400000c000b */
[----:B01---5:R-:W-:Y:S01]  /*6fc0*/  ENDCOLLECTIVE ;  /* 0x000000000000791b */ /* 0x023fe20003800000 */
.L_x_132:
[----:B------:R-:W-:Y:S05]  /*6fd0*/  BRA `(.L_x_133) ;  /* 0xffffffa400887947 */ /* 0x000fea000383ffff */
.L_x_20:
[----:B-1----:R1:W2:Y:S02]  /*6fe0*/  SYNCS.PHASECHK.TRANS64.TRYWAIT P1, [R3+URZ], R0 ;  /* 0x00000000030075a7 */ /* 0x0022a4000802017f */
[----:B--2---:R-:W-:Y:S05]  /*6ff0*/  @!P1 NANOSLEEP.SYNCS 0x989680 ;  /* 0x009896800000995d */ /* 0x004fea0003900000 */
[----:B------:R-:W2:Y:S02]  /*7000*/  @!P1 SYNCS.PHASECHK.TRANS64 P1, [R3+URZ], R0 ;  /* 0x00000000030095a7 */ /* 0x000ea4000802007f */
[----:B--2---:R-:W-:Y:S05]  /*7010*/  @!P1 BRA `(.L_x_20) ;  /* 0xfffffffc00f09947 */ /* 0x004fea000383ffff */
[----:B------:R-:W-:Y:S05]  /*7020*/  BRA `(.L_x_19) ;  /* 0xffffffa400a47947 */ /* 0x000fea000383ffff */
.L_x_25:
[----:B0-----:R0:W1:Y:S02]  /*7030*/  SYNCS.PHASECHK.TRANS64.TRYWAIT P1, [R3+URZ], R6 ;  /* 0x00000006030075a7 */ /* 0x001064000802017f */
[----:B-1----:R-:W-:Y:S05]  /*7040*/  @!P1 NANOSLEEP.SYNCS 0x989680 ;  /* 0x009896800000995d */ /* 0x002fea0003900000 */
[----:B------:R-:W1:Y:S02]  /*7050*/  @!P1 SYNCS.PHASECHK.TRANS64 P1, [R3+URZ], R6 ;  /* 0x00000006030095a7 */ /* 0x000e64000802007f */
[----:B-1----:R-:W-:Y:S05]  /*7060*/  @!P1 BRA `(.L_x_25) ;  /* 0xfffffffc00f09947 */ /* 0x002fea000383ffff */
[----:B------:R-:W-:Y:S05]  /*7070*/  BRA `(.L_x_24) ;  /* 0xffffffac00587947 */ /* 0x000fea000383ffff */
.L_x_33:
[----:B------:R0:W0:Y:S02]  /*7080*/  SYNCS.PHASECHK.TRANS64.TRYWAIT P1, [R8+URZ], R9 ;  /* 0x00000009080075a7 */ /* 0x000024000802017f */
[----:B0-----:R-:W-:Y:S05]  /*7090*/  @!P1 NANOSLEEP.SYNCS 0x989680 ;  /* 0x009896800000995d */ /* 0x001fea0003900000 */
[----:B------:R-:W0:Y:S02]  /*70a0*/  @!P1 SYNCS.PHASECHK.TRANS64 P1, [R8+URZ], R9 ;  /* 0x00000009080095a7 */ /* 0x000e24000802007f */
[----:B0-----:R-:W-:Y:S05]  /*70b0*/  @!P1 BRA `(.L_x_33) ;  /* 0xfffffffc00f09947 */ /* 0x001fea000383ffff */
[----:B------:R-:W-:Y:S05]  /*70c0*/  BRA `(.L_x_32) ;  /* 0xffffffb400647947 */ /* 0x000fea000383ffff */
.L_x_110:
[----:B------:R-:W-:Y:S01]  /*70d0*/  BSSY B0, `(.L_x_134) ;  /* 0x0000006000007945 */ /* 0x000fe20003800000 */
[----:B------:R-:W-:-:S07]  /*70e0*/  IMAD.MOV.U32 R15, RZ, RZ, -0x1 ;  /* 0xffffffffff0f7424 */ /* 0x000fce00078e00ff */
[----:B------:R-:W-:Y:S05]  /*70f0*/  WARPSYNC.COLLECTIVE R15, `(.L_x_135) ;  /* 0x000000000f0c7348 */ /* 0x000fea0003c00000 */
[----:B------:R-:W-:Y:S02]  /*7100*/  ELECT P6, UR62, PT ;  /* 0x00000000003e782f */ /* 0x000fe400038c0000 */
[----:B------:R-:W-:Y:S01]  /*7110*/  MOV R14, UR62 ;  /* 0x0000003e000e7c02 */ /* 0x000fe20008000f00 */
[----:B------:R-:W-:Y:S10]  /*7120*/  ENDCOLLECTIVE ;  /* 0x000000000000791b */ /* 0x000ff40003800000 */
.L_x_135:
[----:B------:R-:W-:Y:S05]  /*7130*/  BSYNC B0 ;  /* 0x0000000000007941 */ /* 0x000fea0003800000 */
.L_x_134:
[----:B------:R-:W-:Y:S05]  /*7140*/  BRA `(.L_x_136) ;  /* 0xffffffe800307947 */ /* 0x000fea000383ffff */
.L_x_115:
[----:B0-----:R0:W1:Y:S02]  /*7150*/  SYNCS.PHASECHK.TRANS64.TRYWAIT P0, [R37+URZ+0x20], R0 ;  /* 0x00002000250075a7 */ /* 0x001064000800017f */
[----:B-1----:R-:W-:Y:S05]  /*7160*/  @!P0 NANOSLEEP.SYNCS 0x989680 ;  /* 0x009896800000895d */ /* 0x002fea0003900000 */
[----:B------:R-:W1:Y:S02]  /*7170*/  @!P0 SYNCS.PHASECHK.TRANS64 P0, [R37+URZ+0x20], R0 ;  /* 0x00002000250085a7 */ /* 0x000e64000800007f */
[----:B-1----:R-:W-:Y:S05]  /*7180*/  @!P0 BRA `(.L_x_115) ;  /* 0xfffffffc00f08947 */ /* 0x002fea000383ffff */
[----:B------:R-:W-:Y:S05]  /*7190*/  BRA `(.L_x_137) ;  /* 0xffffffec00387947 */ /* 0x000fea000383ffff */
.L_x_124:
[----:B------:R-:W-:Y:S01]  /*71a0*/  BSSY B0, `(.L_x_138) ;  /* 0x0000006000007945 */ /* 0x000fe20003800000 */
[----:B------:R-:W-:-:S07]  /*71b0*/  IMAD.MOV.U32 R15, RZ, RZ, -0x1 ;  /* 0xffffffffff0f7424 */ /* 0x000fce00078e00ff */
[----:B------:R-:W-:Y:S05]  /*71c0*/  WARPSYNC.COLLECTIVE R15, `(.L_x_139) ;  /* 0x000000000f0c7348 */ /* 0x000fea0003c00000 */
[----:B------:R-:W-:Y:S02]  /*71d0*/  ELECT P6, UR62, PT ;  /* 0x00000000003e782f */ /* 0x000fe400038c0000 */
[----:B------:R-:W-:Y:S01]  /*71e0*/  MOV R14, UR62 ;  /* 0x0000003e000e7c02 */ /* 0x000fe20008000f00 */
[----:B------:R-:W-:Y:S10]  /*71f0*/  ENDCOLLECTIVE ;  /* 0x000000000000791b */ /* 0x000ff40003800000 */
.L_x_139:
[----:B------:R-:W-:Y:S05]  /*7200*/  BSYNC B0 ;  /* 0x0000000000007941 */ /* 0x000fea0003800000 */
.L_x_138:
[----:B------:R-:W-:Y:S05]  /*7210*/  BRA `(.L_x_140) ;  /* 0xfffffff8009c7947 */ /* 0x000fea000383ffff */
.L_x_128:
[----:B0-----:R0:W1:Y:S02]  /*7220*/  SYNCS.PHASECHK.TRANS64.TRYWAIT P0, [R5+URZ], R2 ;  /* 0x00000002050075a7 */ /* 0x001064000800017f */
[----:B-1----:R-:W-:Y:S05]  /*7230*/  @!P0 NANOSLEEP.SYNCS 0x989680 ;  /* 0x009896800000895d */ /* 0x002fea0003900000 */
[----:B------:R-:W1:Y:S02]  /*7240*/  @!P0 SYNCS.PHASECHK.TRANS64 P0, [R5+URZ], R2 ;  /* 0x00000002050085a7 */ /* 0x000e64000800007f */
[----:B-1----:R-:W-:Y:S05]  /*7250*/  @!P0 BRA `(.L_x_128) ;  /* 0xfffffffc00f08947 */ /* 0x002fea000383ffff */
[----:B------:R-:W-:Y:S05]  /*7260*/  BRA `(.L_x_141) ;  /* 0xfffffff800dc7947 */ /* 0x000fea000383ffff */
.L_x_129:
[----:B0-----:R0:W1:Y:S02]  /*7270*/  SYNCS.PHASECHK.TRANS64.TRYWAIT P0, [R7+URZ], R4 ;  /* 0x00000004070075a7 */ /* 0x001064000800017f */
[----:B-1----:R-:W-:Y:S05]  /*7280*/  @!P0 NANOSLEEP.SYNCS 0x989680 ;  /* 0x009896800000895d */ /* 0x002fea0003900000 */
[----:B------:R-:W1:Y:S02]  /*7290*/  @!P0 SYNCS.PHASECHK.TRANS64 P0, [R7+URZ], R4 ;  /* 0x00000004070085a7 */ /* 0x000e64000800007f */
[----:B-1----:R-:W-:Y:S05]  /*72a0*/  @!P0 BRA `(.L_x_129) ;  /* 0xfffffffc00f08947 */ /* 0x002fea000383ffff */
[----:B------:R-:W-:Y:S05]  /*72b0*/  BRA `(.L_x_142) ;  /* 0xfffffff800ec7947 */ /* 0x000fea000383ffff */
.L_x_130:
[----:B-1----:R1:W2:Y:S02]  /*72c0*/  SYNCS.PHASECHK.TRANS64.TRYWAIT P0, [R6+URZ], R5 ;  /* 0x00000005060075a7 */ /* 0x0022a4000800017f */
[----:B--2---:R-:W-:Y:S05]  /*72d0*/  @!P0 NANOSLEEP.SYNCS 0x989680 ;  /* 0x009896800000895d */ /* 0x004fea0003900000 */
[----:B------:R-:W2:Y:S02]  /*72e0*/  @!P0 SYNCS.PHASECHK.TRANS64 P0, [R6+URZ], R5 ;  /* 0x00000005060085a7 */ /* 0x000ea4000800007f */
[----:B--2---:R-:W-:Y:S05]  /*72f0*/  @!P0 BRA `(.L_x_130) ;  /* 0xfffffffc00f08947 */ /* 0x004fea000383ffff */
[----:B------:R-:W-:Y:S05]  /*7300*/  BRA `(.L_x_143) ;  /* 0xfffffff800f47947 */ /* 0x000fea000383ffff */
.L_x_144:
[----:B------:R-:W-:-:S00]  /*7310*/  BRA `(.L_x_144) ;  /* 0xfffffffc00fc7947 */ /* 0x000fc0000383ffff */
[----:B------:R-:W-:-:S00]  /*7320*/  NOP ;  /* 0x0000000000007918 */ /* 0x000fc00000000000 */
        /* <DEDUP_REMOVED lines=13> */
.L_x_145:


//--------------------- .nv.global.init           --------------------------
	.section	.nv.global.init,"aw",@progbits
.nv.global.init:
	.type		$str$24,@object
	.size		$str$24,($str$25 - $str$24)
$str$24:
        /*0000*/ 	.byte	0x28, 0x61, 0x64, 0x64, 0x72, 0x65, 0x73, 0x73, 0x20, 0x26, 0x20, 0x6d, 0x61, 0x73, 0x6b, 0x29
        /*0010*/ 	.byte	0x20, 0x3d, 0x3d, 0x20, 0x30, 0x00
	.type		$str$25,@object
	.size		$str$25,(__unnamed_1 - $str$25)
$str$25:
        /*0016*/ 	.byte	0x2f, 0x74, 0x6d, 0x70, 0x2f, 0x63, 0x75, 0x74, 0x6c, 0x61, 0x73, 0x73, 0x5f, 0x73, 0x77, 0x65
        /*0026*/ 	.byte	0x65, 0x70, 0x5f, 0x73, 0x72, 0x63, 0x2f, 0x69, 0x6e, 0x63, 0x6c, 0x75, 0x64, 0x65, 0x2f, 0x63
        /*0036*/ 	.byte	0x75, 0x74, 0x65, 0x2f, 0x70, 0x6f, 0x69, 0x6e, 0x74, 0x65, 0x72, 0x5f, 0x66, 0x6c, 0x61, 0x67
        /*0046*/ 	.byte	0x67, 0x65, 0x64, 0x2e, 0x68, 0x70, 0x70, 0x00
	.type		__unnamed_1,@object
	.size		__unnamed_1,(__unnamed_2 - __unnamed_1)
__unnamed_1:
        /*004e*/ 	.byte	0x61, 0x75, 0x74, 0x6f, 0x20, 0x63, 0x75, 0x74, 0x65, 0x3a, 0x3a, 0x61, 0x73, 0x5f, 0x70, 0x6f
        /* <DEDUP_REMOVED lines=27> */
        /*020e*/ 	.byte	0x38, 0x31, 0x39, 0x32, 0x3e, 0x3e, 0x3e, 0x3e, 0x3e, 0x20, 0x26, 0x5d, 0x00
	.type		__unnamed_2,@object
	.size		__unnamed_2,(.L_1 - __unnamed_2)
__unnamed_2:
        /* <DEDUP_REMOVED lines=29> */
.L_1:


//--------------------- .nv.shared._ZN7cutlass13device_kernelINS_4gemm6kernel13GemmUniversalIN4cute5tupleIJiiiiEEENS1_10collective13CollectiveMmaINS1_39MainloopSm90TmaGmmaRmemAWarpSpecializedILi4ENS5_IJNS4_1CILi1EEESB_SB_EEENS1_35KernelTmaWarpSpecializedCooperativeEEENS5_IJNSA_ILi128EEENSA_ILi64EEESG_EEEfNS5_IJlSB_lEEEfNS5_IJSB_llEEENS4_8TiledMMAINS4_8MMA_AtomIJNS4_4SM904GMMA29MMA_64x64x8_F32TF32TF32_RS_TNILNSN_7ScaleInE1ELSP_1EEEEEENS4_6LayoutINS5_IJNSA_ILi2EEESB_SB_EEENS5_IJSB_NSA_ILi0EEESV_EEEEENS5_IJNS4_10UnderscoreESY_SY_EEEEENS4_13SM90_TMA_LOADENS4_14ComposedLayoutINS4_7SwizzleILi3ELi4ELi3EEENS4_18smem_ptr_flag_bitsILi32EEENSS_INS5_IJNSA_ILi8EEENSA_ILi32EEEEEENS5_IJS18_SB_EEEEEEEvNS4_8identityES11_NS12_INS13_ILi1ELi4ELi3EEES16_NSS_INS5_IJS17_S17_EEENS5_IJSB_S17_EEEEEEENS4_9Copy_AtomIJNS4_39AutoVectorizingCopyWithAssumedAlignmentILi128EEEfEEES1D_EENS_8epilogue10collective6detail29Sm90TmaWarpSpecializedAdapterINS1P_15DefaultEpilogueIfSI_SI_NS1O_6thread17LinearCombinationIfLi1EffLNS1T_9ScaleType4KindE0ELNS_15FloatRoundStyleE2EfEENS1_15EpilogueDefaultEEEEEvvEEEEvNT_6ParamsE --------------------------
	.section	.nv.shared._ZN7cutlass13device_kernelINS_4gemm6kernel13GemmUniversalIN4cute5tupleIJiiiiEEENS1_10collective13CollectiveMmaINS1_39MainloopSm90TmaGmmaRmemAWarpSpecializedILi4ENS5_IJNS4_1CILi1EEESB_SB_EEENS1_35KernelTmaWarpSpecializedCooperativeEEENS5_IJNSA_ILi128EEENSA_ILi64EEESG_EEEfNS5_IJlSB_lEEEfNS5_IJSB_llEEENS4_8TiledMMAINS4_8MMA_AtomIJNS4_4SM904GMMA29MMA_64x64x8_F32TF32TF32_RS_TNILNSN_7ScaleInE1ELSP_1EEEEEENS4_6LayoutINS5_IJNSA_ILi2EEESB_SB_EEENS5_IJSB_NSA_ILi0EEESV_EEEEENS5_IJNS4_10UnderscoreESY_SY_EEEEENS4_13SM90_TMA_LOADENS4_14ComposedLayoutINS4_7SwizzleILi3ELi4ELi3EEENS4_18smem_ptr_flag_bitsILi32EEENSS_INS5_IJNSA_ILi8EEENSA_ILi32EEEEEENS5_IJS18_SB_EEEEEEEvNS4_8identityES11_NS12_INS13_ILi1ELi4ELi3EEES16_NSS_INS5_IJS17_S17_EEENS5_IJSB_S17_EEEEEEENS4_9Copy_AtomIJNS4_39AutoVectorizingCopyWithAssumedAlignmentILi128EEEfEEES1D_EENS_8epilogue10collective6detail29Sm90TmaWarpSpecializedAdapterINS1P_15DefaultEpilogueIfSI_SI_NS1O_6thread17LinearCombinationIfLi1EffLNS1T_9ScaleType4KindE0ELNS_15FloatRoundStyleE2EfEENS1_15EpilogueDefaultEEEEEvvEEEEvNT_6ParamsE,"aw",@nobits
	.sectionflags	@""
	.align	16
	.zero		1024


//--------------------- .nv.shared.reserved.0     --------------------------
	.section	.nv.shared.reserved.0,"aw",@nobits
	.weak		__nv_reservedSMEM_offset_0_alias
	.size		__nv_reservedSMEM_offset_0_alias, 0, 0
	.other		__nv_reservedSMEM_offset_0_alias,@"STO_CUDA_RESERVED_SHARED STV_DEFAULT"
__nv_reservedSMEM_offset_0_alias:
	.zero		0


//--------------------- .nv.global                --------------------------
	.section	.nv.global,"aw",@nobits
.nv.global:
	.type		_ZN40_INTERNAL_a13b43bb_4_k_cu_6ca599a7_360914cute1_E,@object
	.size		_ZN40_INTERNAL_a13b43bb_4_k_cu_6ca599a7_360914cute1_E,(_ZN40_INTERNAL_a13b43bb_4_k_cu_6ca599a7_360914cuda3std3__45__cpo6cbeginE - _ZN40_INTERNAL_a13b43bb_4_k_cu_6ca599a7_360914cute1_E)
_ZN40_INTERNAL_a13b43bb_4_k_cu_6ca599a7_360914cute1_E:
	.zero		1
	.type		_ZN40_INTERNAL_a13b43bb_4_k_cu_6ca599a7_360914cuda3std3__45__cpo6cbeginE,@object
	.size		_ZN40_INTERNAL_a13b43bb_4_k_cu_6ca599a7_360914cuda3std3__45__cpo6cbeginE,(_ZN40_INTERNAL_a13b43bb_4_k_cu_6ca599a7_360914cuda3std3__48in_placeE - _ZN40_INTERNAL_a13b43bb_4_k_cu_6ca599a7_360914cuda3std3__45__cpo6cbeginE)
_ZN40_INTERNAL_a13b43bb_4_k_cu_6ca599a7_360914cuda3std3__45__cpo6cbeginE:
	.zero		1
	.type		_ZN40_INTERNAL_a13b43bb_4_k_cu_6ca599a7_360914cuda3std3__48in_placeE,@object
	.size		_ZN40_INTERNAL_a13b43bb_4_k_cu_6ca599a7_360914cuda3std3__48in_placeE,(_ZN40_INTERNAL_a13b43bb_4_k_cu_6ca599a7_360914cuda3std6ranges3__45__cpo9iter_moveE - _ZN40_INTERNAL_a13b43bb_4_k_cu_6ca599a7_360914cuda3std3__48in_placeE)
_ZN40_INTERNAL_a13b43bb_4_k_cu_6ca599a7_360914cuda3std3__48in_placeE:
	.zero		1
	.type		_ZN40_INTERNAL_a13b43bb_4_k_cu_6ca599a7_360914cuda3std6ranges3__45__cpo9iter_moveE,@object
	.size		_ZN40_INTERNAL_a13b43bb_4_k_cu_6ca599a7_360914cuda3std6ranges3__45__cpo9iter_moveE,(_ZN40_INTERNAL_a13b43bb_4_k_cu_6ca599a7_360914cuda3std3__45__cpo5beginE - _ZN40_INTERNAL_a13b43bb_4_k_cu_6ca599a7_360914cuda3std6ranges3__45__cpo9iter_moveE)
_ZN40_INTERNAL_a13b43bb_4_k_cu_6ca599a7_360914cuda3std6ranges3__45__cpo9iter_moveE:
	.zero		1
	.type		_ZN40_INTERNAL_a13b43bb_4_k_cu_6ca599a7_360914cuda3std3__45__cpo5beginE,@object
	.size		_ZN40_INTERNAL_a13b43bb_4_k_cu_6ca599a7_360914cuda3std3__45__cpo5beginE,(_ZN40_INTERNAL_a13b43bb_4_k_cu_6ca599a7_360914cuda3std3__442_GLOBAL__N__a13b43bb_4_k_cu_6ca599a7_360916ignoreE - _ZN40_INTERNAL_a13b43bb_4_k_cu_6ca599a7_360914cuda3std3__45__cpo5beginE)
_ZN40_INTERNAL_a13b43bb_4_k_cu_6ca599a7_360914cuda3std3__45__cpo5beginE:
	.zero		1
	.type		_ZN40_INTERNAL_a13b43bb_4_k_cu_6ca599a7_360914cuda3std3__442_GLOBAL__N__a13b43bb_4_k_cu_6ca599a7_360916ignoreE,@object
	.size		_ZN40_INTERNAL_a13b43bb_4_k_cu_6ca599a7_360914cuda3std3__442_GLOBAL__N__a13b43bb_4_k_cu_6ca599a7_360916ignoreE,(_ZN40_INTERNAL_a13b43bb_4_k_cu_6ca599a7_360914cute7productE - _ZN40_INTERNAL_a13b43bb_4_k_cu_6ca599a7_360914cuda3std3__442_GLOBAL__N__a13b43bb_4_k_cu_6ca599a7_360916ignoreE)
_ZN40_INTERNAL_a13b43bb_4_k_cu_6ca599a7_360914cuda3std3__442_GLOBAL__N__a13b43bb_4_k_cu_6ca599a7_360916ignoreE:
	.zero		1
	.type		_ZN40_INTERNAL_a13b43bb_4_k_cu_6ca599a7_360914cute7productE,@object
	.size		_ZN40_INTERNAL_a13b43bb_4_k_cu_6ca599a7_360914cute7productE,(_ZN40_INTERNAL_a13b43bb_4_k_cu_6ca599a7_360914cuda3std3__45__cpo3endE - _ZN40_INTERNAL_a13b43bb_4_k_cu_6ca599a7_360914cute7productE)
_ZN40_INTERNAL_a13b43bb_4_k_cu_6ca599a7_360914cute7productE:
	.zero		1
	.type		_ZN40_INTERNAL_a13b43bb_4_k_cu_6ca599a7_360914cuda3std3__45__cpo3endE,@object
	.size		_ZN40_INTERNAL_a13b43bb_4_k_cu_6ca599a7_360914cuda3std3__45__cpo3endE,(_ZN40_INTERNAL_a13b43bb_4_k_cu_6ca599a7_360914cuda3std3__419piecewise_constructE - _ZN40_INTERNAL_a13b43bb_4_k_cu_6ca599a7_360914cuda3std3__45__cpo3endE)
_ZN40_INTERNAL_a13b43bb_4_k_cu_6ca599a7_360914cuda3std3__45__cpo3endE:
	.zero		1
	.type		_ZN40_INTERNAL_a13b43bb_4_k_cu_6ca599a7_360914cuda3std3__419piecewise_constructE,@object
	.size		_ZN40_INTERNAL_a13b43bb_4_k_cu_6ca599a7_360914cuda3std3__419piecewise_constructE,(_ZN40_INTERNAL_a13b43bb_4_k_cu_6ca599a7_360914cuda3std3__45__cpo4cendE - _ZN40_INTERNAL_a13b43bb_4_k_cu_6ca599a7_360914cuda3std3__419piecewise_constructE)
_ZN40_INTERNAL_a13b43bb_4_k_cu_6ca599a7_360914cuda3std3__419piecewise_constructE:
	.zero		1
	.type		_ZN40_INTERNAL_a13b43bb_4_k_cu_6ca599a7_360914cuda3std3__45__cpo4cendE,@object
	.size		_ZN40_INTERNAL_a13b43bb_4_k_cu_6ca599a7_360914cuda3std3__45__cpo4cendE,(_ZN40_INTERNAL_a13b43bb_4_k_cu_6ca599a7_360914cuda3std6ranges3__45__cpo4swapE - _ZN40_INTERNAL_a13b43bb_4_k_cu_6ca599a7_360914cuda3std3__45__cpo4cendE)
_ZN40_INTERNAL_a13b43bb_4_k_cu_6ca599a7_360914cuda3std3__45__cpo4cendE:
	.zero		1
	.type		_ZN40_INTERNAL_a13b43bb_4_k_cu_6ca599a7_360914cuda3std6ranges3__45__cpo4swapE,@object
	.size		_ZN40_INTERNAL_a13b43bb_4_k_cu_6ca599a7_360914cuda3std6ranges3__45__cpo4swapE,(.L_9 - _ZN40_INTERNAL_a13b43bb_4_k_cu_6ca599a7_360914cuda3std6ranges3__45__cpo4swapE)
_ZN40_INTERNAL_a13b43bb_4_k_cu_6ca599a7_360914cuda3std6ranges3__45__cpo4swapE:
	.zero		1
.L_9:


//--------------------- .nv.constant0._ZN7cutlass13device_kernelINS_4gemm6kernel13GemmUniversalIN4cute5tupleIJiiiiEEENS1_10collective13CollectiveMmaINS1_39MainloopSm90TmaGmmaRmemAWarpSpecializedILi4ENS5_IJNS4_1CILi1EEESB_SB_EEENS1_35KernelTmaWarpSpecializedCooperativeEEENS5_IJNSA_ILi128EEENSA_ILi64EEESG_EEEfNS5_IJlSB_lEEEfNS5_IJSB_llEEENS4_8TiledMMAINS4_8MMA_AtomIJNS4_4SM904GMMA29MMA_64x64x8_F32TF32TF32_RS_TNILNSN_7ScaleInE1ELSP_1EEEEEENS4_6LayoutINS5_IJNSA_ILi2EEESB_SB_EEENS5_IJSB_NSA_ILi0EEESV_EEEEENS5_IJNS4_10UnderscoreESY_SY_EEEEENS4_13SM90_TMA_LOADENS4_14ComposedLayoutINS4_7SwizzleILi3ELi4ELi3EEENS4_18smem_ptr_flag_bitsILi32EEENSS_INS5_IJNSA_ILi8EEENSA_ILi32EEEEEENS5_IJS18_SB_EEEEEEEvNS4_8identityES11_NS12_INS13_ILi1ELi4ELi3EEES16_NSS_INS5_IJS17_S17_EEENS5_IJSB_S17_EEEEEEENS4_9Copy_AtomIJNS4_39AutoVectorizingCopyWithAssumedAlignmentILi128EEEfEEES1D_EENS_8epilogue10collective6detail29Sm90TmaWarpSpecializedAdapterINS1P_15DefaultEpilogueIfSI_SI_NS1O_6thread17LinearCombinationIfLi1EffLNS1T_9ScaleType4KindE0ELNS_15FloatRoundStyleE2EfEENS1_15EpilogueDefaultEEEEEvvEEEEvNT_6ParamsE --------------------------
	.section	.nv.constant0._ZN7cutlass13device_kernelINS_4gemm6kernel13GemmUniversalIN4cute5tupleIJiiiiEEENS1_10collective13CollectiveMmaINS1_39MainloopSm90TmaGmmaRmemAWarpSpecializedILi4ENS5_IJNS4_1CILi1EEESB_SB_EEENS1_35KernelTmaWarpSpecializedCooperativeEEENS5_IJNSA_ILi128EEENSA_ILi64EEESG_EEEfNS5_IJlSB_lEEEfNS5_IJSB_llEEENS4_8TiledMMAINS4_8MMA_AtomIJNS4_4SM904GMMA29MMA_64x64x8_F32TF32TF32_RS_TNILNSN_7ScaleInE1ELSP_1EEEEEENS4_6LayoutINS5_IJNSA_ILi2EEESB_SB_EEENS5_IJSB_NSA_ILi0EEESV_EEEEENS5_IJNS4_10UnderscoreESY_SY_EEEEENS4_13SM90_TMA_LOADENS4_14ComposedLayoutINS4_7SwizzleILi3ELi4ELi3EEENS4_18smem_ptr_flag_bitsILi32EEENSS_INS5_IJNSA_ILi8EEENSA_ILi32EEEEEENS5_IJS18_SB_EEEEEEEvNS4_8identityES11_NS12_INS13_ILi1ELi4ELi3EEES16_NSS_INS5_IJS17_S17_EEENS5_IJSB_S17_EEEEEEENS4_9Copy_AtomIJNS4_39AutoVectorizingCopyWithAssumedAlignmentILi128EEEfEEES1D_EENS_8epilogue10collective6detail29Sm90TmaWarpSpecializedAdapterINS1P_15DefaultEpilogueIfSI_SI_NS1O_6thread17LinearCombinationIfLi1EffLNS1T_9ScaleType4KindE0ELNS_15FloatRoundStyleE2EfEENS1_15EpilogueDefaultEEEEEvvEEEEvNT_6ParamsE,"a",@progbits
	.sectionflags	@""
	.align	4
.nv.constant0._ZN7cutlass13device_kernelINS_4gemm6kernel13GemmUniversalIN4cute5tupleIJiiiiEEENS1_10collective13CollectiveMmaINS1_39MainloopSm90TmaGmmaRmemAWarpSpecializedILi4ENS5_IJNS4_1CILi1EEESB_SB_EEENS1_35KernelTmaWarpSpecializedCooperativeEEENS5_IJNSA_ILi128EEENSA_ILi64EEESG_EEEfNS5_IJlSB_lEEEfNS5_IJSB_llEEENS4_8TiledMMAINS4_8MMA_AtomIJNS4_4SM904GMMA29MMA_64x64x8_F32TF32TF32_RS_TNILNSN_7ScaleInE1ELSP_1EEEEEENS4_6LayoutINS5_IJNSA_ILi2EEESB_SB_EEENS5_IJSB_NSA_ILi0EEESV_EEEEENS5_IJNS4_10UnderscoreESY_SY_EEEEENS4_13SM90_TMA_LOADENS4_14ComposedLayoutINS4_7SwizzleILi3ELi4ELi3EEENS4_18smem_ptr_flag_bitsILi32EEENSS_INS5_IJNSA_ILi8EEENSA_ILi32EEEEEENS5_IJS18_SB_EEEEEEEvNS4_8identityES11_NS12_INS13_ILi1ELi4ELi3EEES16_NSS_INS5_IJS17_S17_EEENS5_IJSB_S17_EEEEEEENS4_9Copy_AtomIJNS4_39AutoVectorizingCopyWithAssumedAlignmentILi128EEEfEEES1D_EENS_8epilogue10collective6detail29Sm90TmaWarpSpecializedAdapterINS1P_15DefaultEpilogueIfSI_SI_NS1O_6thread17LinearCombinationIfLi1EffLNS1T_9ScaleType4KindE0ELNS_15FloatRoundStyleE2EfEENS1_15EpilogueDefaultEEEEEvvEEEEvNT_6ParamsE:
	.zero		1664


//--------------------- SYMBOLS --------------------------

	.type		.nv.reservedSmem.offset0,@object
	.size		.nv.reservedSmem.offset0,0x4
	.type		__assertfail,@function
